// auto-generated by cutlass_sweep.gemm — config: {"arch": "sm_90", "cluster_m": 1, "cluster_n": 1, "dtype": "fp16", "dtype_b": "fp16", "layout": "nt", "stages": 0, "tile_k": 128, "tile_m": 256, "tile_n": 96}
#include "cutlass/cutlass.h"
#include "cutlass/gemm/collective/collective_builder.hpp"
#include "cutlass/gemm/device/gemm_universal_adapter.h"
#include "cutlass/gemm/kernel/gemm_universal.hpp"
#include "cutlass/epilogue/collective/collective_builder.hpp"

using ElemA = cutlass::half_t;
using ElemB = cutlass::half_t;
using ElemCD = cutlass::half_t;
using Acc  = float;
using TileShape    = cute::Shape<cute::_256, cute::_96, cute::_128>;
using ClusterShape = cute::Shape<cute::_1, cute::_1, cute::_1>;

using CollectiveEpilogue = typename cutlass::epilogue::collective::CollectiveBuilder<
    cutlass::arch::Sm90, cutlass::arch::OpClassTensorOp,
    TileShape, ClusterShape,
    cutlass::epilogue::collective::EpilogueTileAuto,
    Acc, Acc,
    ElemCD, cutlass::layout::RowMajor, 128 / cutlass::sizeof_bits<ElemCD>::value,
    ElemCD, cutlass::layout::RowMajor, 128 / cutlass::sizeof_bits<ElemCD>::value,
    cutlass::epilogue::collective::EpilogueScheduleAuto
  >::CollectiveOp;

using CollectiveMainloop = typename cutlass::gemm::collective::CollectiveBuilder<
    cutlass::arch::Sm90, cutlass::arch::OpClassTensorOp,
    ElemA, cutlass::layout::RowMajor, 128 / cutlass::sizeof_bits<ElemA>::value,
    ElemB, cutlass::layout::ColumnMajor, 128 / cutlass::sizeof_bits<ElemB>::value,
    Acc,
    TileShape, ClusterShape,
    cutlass::gemm::collective::StageCountAutoCarveout<static_cast<int>(sizeof(typename CollectiveEpilogue::SharedStorage))>,
    cutlass::gemm::collective::KernelScheduleAuto
  >::CollectiveOp;

using GemmKernel = cutlass::gemm::kernel::GemmUniversal<
    cute::Shape<int,int,int,int>,
    CollectiveMainloop,
    CollectiveEpilogue
>;
using Gemm = cutlass::gemm::device::GemmUniversalAdapter<GemmKernel>;

// Force the device kernel symbol into the cubin without needing a host main.
auto* _anchor = &cutlass::device_kernel<GemmKernel>;


// ===== COMPILED SASS (sm_90a) =====

	.target	sm_90a

	.elftype	@"ET_EXEC"


//--------------------- .note.nv.tkinfo           --------------------------
	.section	.note.nv.tkinfo,"",@"SHT_NOTE"
	.sectionflags	@"SHF_NOTE_NV_TKINFO"
	.tkinfo
        /*0018*/ 	.word	0x00000002
        /*0030*/ 	.string	""
        /*0030*/ 	.string	"ptxas"
        /*0030*/ 	.string	"Cuda compilation tools, release 13.0, V13.0.88"
        /*0030*/ 	.string	"Build cuda_13.0.r13.0/compiler.36424714_0"
        /*0030*/ 	.string	"-arch sm_90a -m 64 "



//--------------------- .note.nv.cuinfo           --------------------------
	.section	.note.nv.cuinfo,"",@"SHT_NOTE"
	.sectionflags	@"SHF_NOTE_NV_CUINFO"
        /*0018*/ 	.short	0x0002
        /*001a*/ 	.short	0x005a
        /*001c*/ 	.short	0x0082
	.zero		2


//--------------------- .nv.info                  --------------------------
	.section	.nv.info,"",@"SHT_CUDA_INFO"
	.align	4


	//----- nvinfo : EIATTR_REGCOUNT
	.align		4
        /*0000*/ 	.byte	0x04, 0x2f
        /*0002*/ 	.short	(.L_15 - .L_14)
	.align		4
.L_14:
        /*0004*/ 	.word	index@(_ZN7cutlass13device_kernelINS_4gemm6kernel13GemmUniversalIN4cute5tupleIJiiiiEEENS1_10collective13CollectiveMmaINS1_34MainloopSm90TmaGmmaWarpSpecializedILi2ENS5_IJNS4_1CILi1EEESB_SB_EEENS1_35KernelTmaWarpSpecializedCooperativeEEENS5_IJNSA_ILi256EEENSA_ILi96EEENSA_ILi128EEEEEENS_6half_tENS5_IJlSB_lEEESJ_SK_NS4_8TiledMMAINS4_8MMA_AtomIJNS4_4SM904GMMA25MMA_64x96x16_F32F16F16_SSILNSO_5MajorE0ELSQ_0ELNSO_7ScaleInE1ELSR_1EEEEEENS4_6LayoutINS5_IJNSA_ILi2EEESB_SB_EEENS5_IJSB_NSA_ILi0EEESX_EEEEENS5_IJNS4_10UnderscoreES10_S10_EEEEENS4_13SM90_TMA_LOADENS4_14ComposedLayoutINS4_7SwizzleILi3ELi4ELi3EEENS4_18smem_ptr_flag_bitsILi16EEENSU_INS5_IJNSA_ILi8EEENSA_ILi64EEEEEENS5_IJS1A_SB_EEEEEEEvNS4_8identityES13_S1E_vS1F_EENS_8epilogue10collective6detail29Sm90TmaWarpSpecializedAdapterINS1I_15DefaultEpilogueISJ_SK_SK_NS1H_6thread17LinearCombinationISJ_Li1EffLNS1M_9ScaleType4KindE0ELNS_15FloatRoundStyleE2ESJ_EENS1_15EpilogueDefaultEEEEEvvEEEEvNT_6ParamsE)
        /*0008*/ 	.word	0x000000a8


	//----- nvinfo : EIATTR_FRAME_SIZE
	.align		4
.L_15:
        /*000c*/ 	.byte	0x04, 0x11
        /*000e*/ 	.short	(.L_17 - .L_16)
	.align		4
.L_16:
        /*0010*/ 	.word	index@(_ZN7cutlass13device_kernelINS_4gemm6kernel13GemmUniversalIN4cute5tupleIJiiiiEEENS1_10collective13CollectiveMmaINS1_34MainloopSm90TmaGmmaWarpSpecializedILi2ENS5_IJNS4_1CILi1EEESB_SB_EEENS1_35KernelTmaWarpSpecializedCooperativeEEENS5_IJNSA_ILi256EEENSA_ILi96EEENSA_ILi128EEEEEENS_6half_tENS5_IJlSB_lEEESJ_SK_NS4_8TiledMMAINS4_8MMA_AtomIJNS4_4SM904GMMA25MMA_64x96x16_F32F16F16_SSILNSO_5MajorE0ELSQ_0ELNSO_7ScaleInE1ELSR_1EEEEEENS4_6LayoutINS5_IJNSA_ILi2EEESB_SB_EEENS5_IJSB_NSA_ILi0EEESX_EEEEENS5_IJNS4_10UnderscoreES10_S10_EEEEENS4_13SM90_TMA_LOADENS4_14ComposedLayoutINS4_7SwizzleILi3ELi4ELi3EEENS4_18smem_ptr_flag_bitsILi16EEENSU_INS5_IJNSA_ILi8EEENSA_ILi64EEEEEENS5_IJS1A_SB_EEEEEEEvNS4_8identityES13_S1E_vS1F_EENS_8epilogue10collective6detail29Sm90TmaWarpSpecializedAdapterINS1I_15DefaultEpilogueISJ_SK_SK_NS1H_6thread17LinearCombinationISJ_Li1EffLNS1M_9ScaleType4KindE0ELNS_15FloatRoundStyleE2ESJ_EENS1_15EpilogueDefaultEEEEEvvEEEEvNT_6ParamsE)
        /*0014*/ 	.word	0x00000000


	//----- nvinfo : EIATTR_MIN_STACK_SIZE
	.align		4
.L_17:
        /*0018*/ 	.byte	0x04, 0x12
        /*001a*/ 	.short	(.L_19 - .L_18)
	.align		4
.L_18:
        /*001c*/ 	.word	index@(_ZN7cutlass13device_kernelINS_4gemm6kernel13GemmUniversalIN4cute5tupleIJiiiiEEENS1_10collective13CollectiveMmaINS1_34MainloopSm90TmaGmmaWarpSpecializedILi2ENS5_IJNS4_1CILi1EEESB_SB_EEENS1_35KernelTmaWarpSpecializedCooperativeEEENS5_IJNSA_ILi256EEENSA_ILi96EEENSA_ILi128EEEEEENS_6half_tENS5_IJlSB_lEEESJ_SK_NS4_8TiledMMAINS4_8MMA_AtomIJNS4_4SM904GMMA25MMA_64x96x16_F32F16F16_SSILNSO_5MajorE0ELSQ_0ELNSO_7ScaleInE1ELSR_1EEEEEENS4_6LayoutINS5_IJNSA_ILi2EEESB_SB_EEENS5_IJSB_NSA_ILi0EEESX_EEEEENS5_IJNS4_10UnderscoreES10_S10_EEEEENS4_13SM90_TMA_LOADENS4_14ComposedLayoutINS4_7SwizzleILi3ELi4ELi3EEENS4_18smem_ptr_flag_bitsILi16EEENSU_INS5_IJNSA_ILi8EEENSA_ILi64EEEEEENS5_IJS1A_SB_EEEEEEEvNS4_8identityES13_S1E_vS1F_EENS_8epilogue10collective6detail29Sm90TmaWarpSpecializedAdapterINS1I_15DefaultEpilogueISJ_SK_SK_NS1H_6thread17LinearCombinationISJ_Li1EffLNS1M_9ScaleType4KindE0ELNS_15FloatRoundStyleE2ESJ_EENS1_15EpilogueDefaultEEEEEvvEEEEvNT_6ParamsE)
        /*0020*/ 	.word	0x00000000
.L_19:


//--------------------- .nv.compat                --------------------------
	.section	.nv.compat,"",@"SHT_CUDA_COMPAT_INFO"
	.align	4
        /*0000*/ 	.byte	0x02, 0x09, 0x01, 0x00, 0x02, 0x02, 0x04, 0x00, 0x02, 0x05, 0x05, 0x00, 0x03, 0x07, 0x01, 0x01
        /*0010*/ 	.byte	0x02, 0x03, 0x01, 0x00, 0x02, 0x06, 0x01, 0x00, 0x04, 0x0b, 0x08, 0x00, 0x00, 0x00, 0x00, 0x00
        /*0020*/ 	.byte	0x00, 0x00, 0x00, 0x00


//--------------------- .nv.info._ZN7cutlass13device_kernelINS_4gemm6kernel13GemmUniversalIN4cute5tupleIJiiiiEEENS1_10collective13CollectiveMmaINS1_34MainloopSm90TmaGmmaWarpSpecializedILi2ENS5_IJNS4_1CILi1EEESB_SB_EEENS1_35KernelTmaWarpSpecializedCooperativeEEENS5_IJNSA_ILi256EEENSA_ILi96EEENSA_ILi128EEEEEENS_6half_tENS5_IJlSB_lEEESJ_SK_NS4_8TiledMMAINS4_8MMA_AtomIJNS4_4SM904GMMA25MMA_64x96x16_F32F16F16_SSILNSO_5MajorE0ELSQ_0ELNSO_7ScaleInE1ELSR_1EEEEEENS4_6LayoutINS5_IJNSA_ILi2EEESB_SB_EEENS5_IJSB_NSA_ILi0EEESX_EEEEENS5_IJNS4_10UnderscoreES10_S10_EEEEENS4_13SM90_TMA_LOADENS4_14ComposedLayoutINS4_7SwizzleILi3ELi4ELi3EEENS4_18smem_ptr_flag_bitsILi16EEENSU_INS5_IJNSA_ILi8EEENSA_ILi64EEEEEENS5_IJS1A_SB_EEEEEEEvNS4_8identityES13_S1E_vS1F_EENS_8epilogue10collective6detail29Sm90TmaWarpSpecializedAdapterINS1I_15DefaultEpilogueISJ_SK_SK_NS1H_6thread17LinearCombinationISJ_Li1EffLNS1M_9ScaleType4KindE0ELNS_15FloatRoundStyleE2ESJ_EENS1_15EpilogueDefaultEEEEEvvEEEEvNT_6ParamsE --------------------------
	.section	.nv.info._ZN7cutlass13device_kernelINS_4gemm6kernel13GemmUniversalIN4cute5tupleIJiiiiEEENS1_10collective13CollectiveMmaINS1_34MainloopSm90TmaGmmaWarpSpecializedILi2ENS5_IJNS4_1CILi1EEESB_SB_EEENS1_35KernelTmaWarpSpecializedCooperativeEEENS5_IJNSA_ILi256EEENSA_ILi96EEENSA_ILi128EEEEEENS_6half_tENS5_IJlSB_lEEESJ_SK_NS4_8TiledMMAINS4_8MMA_AtomIJNS4_4SM904GMMA25MMA_64x96x16_F32F16F16_SSILNSO_5MajorE0ELSQ_0ELNSO_7ScaleInE1ELSR_1EEEEEENS4_6LayoutINS5_IJNSA_ILi2EEESB_SB_EEENS5_IJSB_NSA_ILi0EEESX_EEEEENS5_IJNS4_10UnderscoreES10_S10_EEEEENS4_13SM90_TMA_LOADENS4_14ComposedLayoutINS4_7SwizzleILi3ELi4ELi3EEENS4_18smem_ptr_flag_bitsILi16EEENSU_INS5_IJNSA_ILi8EEENSA_ILi64EEEEEENS5_IJS1A_SB_EEEEEEEvNS4_8identityES13_S1E_vS1F_EENS_8epilogue10collective6detail29Sm90TmaWarpSpecializedAdapterINS1I_15DefaultEpilogueISJ_SK_SK_NS1H_6thread17LinearCombinationISJ_Li1EffLNS1M_9ScaleType4KindE0ELNS_15FloatRoundStyleE2ESJ_EENS1_15EpilogueDefaultEEEEEvvEEEEvNT_6ParamsE,"",@"SHT_CUDA_INFO"
	.sectionflags	@""
	.align	4


	//----- nvinfo : EIATTR_CUDA_API_VERSION
	.align		4
        /*0000*/ 	.byte	0x04, 0x37
        /*0002*/ 	.short	(.L_21 - .L_20)
.L_20:
        /*0004*/ 	.word	0x00000082


	//----- nvinfo : EIATTR_KPARAM_INFO
	.align		4
.L_21:
        /*0008*/ 	.byte	0x04, 0x17
        /*000a*/ 	.short	(.L_23 - .L_22)
.L_22:
        /*000c*/ 	.word	0x00000000
        /*0010*/ 	.short	0x0000
        /*0012*/ 	.short	0x0070
        /*0014*/ 	.byte	0x00, 0xf0, 0x01, 0x10


	//----- nvinfo : EIATTR_SPARSE_MMA_MASK
	.align		4
.L_23:
        /*0018*/ 	.byte	0x03, 0x50
        /*001a*/ 	.short	0x0000


	//----- nvinfo : EIATTR_MAXREG_COUNT
	.align		4
        /*001c*/ 	.byte	0x03, 0x1b
        /*001e*/ 	.short	0x00a8


	//----- nvinfo : EIATTR_NUM_BARRIERS
	.align		4
        /*0020*/ 	.byte	0x02, 0x4c
        /*0022*/ 	.byte	0x01
	.zero		1


	//----- nvinfo : EIATTR_EXTERNS
	.align		4
        /*0024*/ 	.byte	0x04, 0x0f
        /*0026*/ 	.short	(.L_25 - .L_24)


	//   ....[0]....
	.align		4
.L_24:
        /*0028*/ 	.word	index@(__assertfail)


	//----- nvinfo : EIATTR_MERCURY_ISA_VERSION
	.align		4
.L_25:
        /*002c*/ 	.byte	0x03, 0x5f
        /*002e*/ 	.short	0x0101


	//----- nvinfo : EIATTR_INT_WARP_WIDE_INSTR_OFFSETS
	.align		4
        /*0030*/ 	.byte	0x04, 0x31
        /*0032*/ 	.short	(.L_27 - .L_26)


	//   ....[0]....
.L_26:
        /*0034*/ 	.word	0x00000370


	//   ....[1]....
        /*0038*/ 	.word	0x00000380


	//   ....[2]....
        /*003c*/ 	.word	0x000004a0


	//----- nvinfo : EIATTR_COOP_GROUP_MASK_REGIDS
	.align		4
.L_27:
        /*0040*/ 	.byte	0x04, 0x29
        /*0042*/ 	.short	(.L_29 - .L_28)


	//   ....[0]....
.L_28:
        /*0044*/ 	.word	0xffffffff


	//   ....[1]....
        /*0048*/ 	.word	0xffffffff


	//   ....[2]....
        /*004c*/ 	.word	0xffffffff


	//   ....[3]....
        /*0050*/ 	.word	0xffffffff


	//   ....[4]....
        /*0054*/ 	.word	0xffffffff


	//----- nvinfo : EIATTR_COOP_GROUP_INSTR_OFFSETS
	.align		4
.L_29:
        /*0058*/ 	.byte	0x04, 0x28
        /*005a*/ 	.short	(.L_31 - .L_30)


	//   ....[0]....
.L_30:
        /*005c*/ 	.word	0x00000060


	//   ....[1]....
        /*0060*/ 	.word	0x00000070


	//   ....[2]....
        /*0064*/ 	.word	0x00000130


	//   ....[3]....
        /*0068*/ 	.word	0x00000280


	//   ....[4]....
        /*006c*/ 	.word	0x00001190


	//----- nvinfo : EIATTR_REG_RECONFIG
	.align		4
.L_31:
        /*0070*/ 	.byte	0x01, 0x54
	.zero		2


	//----- nvinfo : EIATTR_SYSCALL_OFFSETS
	.align		4
        /*0074*/ 	.byte	0x04, 0x46
        /*0076*/ 	.short	(.L_33 - .L_32)


	//   ....[0]....
.L_32:
        /*0078*/ 	.word	0x00001380


	//----- nvinfo : EIATTR_MBARRIER_INSTR_OFFSETS
	.align		4
.L_33:
        /*007c*/ 	.byte	0x04, 0x39
        /*007e*/ 	.short	(.L_35 - .L_34)


	//   ....[0]....
.L_34:
        /*0080*/ 	.word	0x00000230
        /*0084*/ 	.word	0x000000ff
        /*0088*/ 	.word	0x00000000
        /*008c*/ 	.short	0x0100
        /*008e*/ 	.byte	0x08
	.zero		1


	//   ....[1]....
        /*0090*/ 	.word	0x00000240
        /*0094*/ 	.word	0x000000ff
        /*0098*/ 	.word	0x00000010
        /*009c*/ 	.short	0x0100
        /*009e*/ 	.byte	0x08
	.zero		1


	//   ....[2]....
        /*00a0*/ 	.word	0x00000250
        /*00a4*/ 	.word	0x000000ff
        /*00a8*/ 	.word	0x00000008
        /*00ac*/ 	.short	0x0100
        /*00ae*/ 	.byte	0x08
	.zero		1


	//   ....[3]....
        /*00b0*/ 	.word	0x00000260
        /*00b4*/ 	.word	0x000000ff
        /*00b8*/ 	.word	0x00000018
        /*00bc*/ 	.short	0x0100
        /*00be*/ 	.byte	0x08
	.zero		1


	//   ....[4]....
        /*00c0*/ 	.word	0x00000520
        /*00c4*/ 	.word	0x000000ff
        /*00c8*/ 	.word	0x00000030
        /*00cc*/ 	.short	0x0100
        /*00ce*/ 	.byte	0x08
	.zero		1


	//   ....[5]....
        /*00d0*/ 	.word	0x00000580
        /*00d4*/ 	.word	0x000000ff
        /*00d8*/ 	.word	0x00000038
        /*00dc*/ 	.short	0x0100
        /*00de*/ 	.byte	0x08
	.zero		1


	//   ....[6]....
        /*00e0*/ 	.word	0x00001400
        /*00e4*/ 	.word	0x00000003
        /*00e8*/ 	.word	0x00000000
        /*00ec*/ 	.short	0x010a
        /*00ee*/ 	.byte	0x3f
	.zero		1


	//   ....[7]....
        /*00f0*/ 	.word	0x00001460
        /*00f4*/ 	.word	0x00000003
        /*00f8*/ 	.word	0x00000000
        /*00fc*/ 	.short	0x010a
        /*00fe*/ 	.byte	0x3f
	.zero		1


	//   ....[8]....
        /*0100*/ 	.word	0x00001bf0
        /*0104*/ 	.word	0x000000ff
        /*0108*/ 	.word	0x00000000
        /*010c*/ 	.short	0x010a
        /*010e*/ 	.byte	0x04
	.zero		1


	//   ....[9]....
        /*0110*/ 	.word	0x00001c30
        /*0114*/ 	.word	0x000000ff
        /*0118*/ 	.word	0x00000000
        /*011c*/ 	.short	0x010a
        /*011e*/ 	.byte	0x04
	.zero		1


	//   ....[10]....
        /*0120*/ 	.word	0x000022d0
        /*0124*/ 	.word	0x000000ff
        /*0128*/ 	.word	0x00000000
        /*012c*/ 	.short	0x0101
        /*012e*/ 	.byte	0x0a
	.zero		1


	//   ....[11]....
        /*0130*/ 	.word	0x00002490
        /*0134*/ 	.word	0x000000ff
        /*0138*/ 	.word	0x00000000
        /*013c*/ 	.short	0x0101
        /*013e*/ 	.byte	0x04
	.zero		1


	//   ....[12]....
        /*0140*/ 	.word	0x0000a070
        /*0144*/ 	.word	0x0000000e
        /*0148*/ 	.word	0x00000010
        /*014c*/ 	.short	0x010a
        /*014e*/ 	.byte	0x3f
	.zero		1


	//   ....[13]....
        /*0150*/ 	.word	0x0000a4f0
        /*0154*/ 	.word	0x00000005
        /*0158*/ 	.word	0x00000038
        /*015c*/ 	.short	0x0101
        /*015e*/ 	.byte	0x3f
	.zero		1


	//   ....[14]....
        /*0160*/ 	.word	0x0000ac00
        /*0164*/ 	.word	0x00000007
        /*0168*/ 	.word	0x00000000
        /*016c*/ 	.short	0x010a
        /*016e*/ 	.byte	0x3f
	.zero		1


	//   ....[15]....
        /*0170*/ 	.word	0x0000ac80
        /*0174*/ 	.word	0x00000003
        /*0178*/ 	.word	0x00000000
        /*017c*/ 	.short	0x010a
        /*017e*/ 	.byte	0x3f
	.zero		1


	//   ....[16]....
        /*0180*/ 	.word	0x0000ace0
        /*0184*/ 	.word	0x00000003
        /*0188*/ 	.word	0x00000000
        /*018c*/ 	.short	0x010a
        /*018e*/ 	.byte	0x3f
	.zero		1


	//   ....[17]....
        /*0190*/ 	.word	0x0000ad40
        /*0194*/ 	.word	0x00000004
        /*0198*/ 	.word	0x00000000
        /*019c*/ 	.short	0x010a
        /*019e*/ 	.byte	0x3f
	.zero		1


	//   ....[18]....
        /*01a0*/ 	.word	0x0000ae10
        /*01a4*/ 	.word	0x0000000e
        /*01a8*/ 	.word	0x00000010
        /*01ac*/ 	.short	0x010a
        /*01ae*/ 	.byte	0x3f
	.zero		1


	//   ....[19]....
        /*01b0*/ 	.word	0x0000aee0
        /*01b4*/ 	.word	0x00000007
        /*01b8*/ 	.word	0x00000000
        /*01bc*/ 	.short	0x010a
        /*01be*/ 	.byte	0x3f
	.zero		1


	//----- nvinfo : EIATTR_NUM_MBARRIERS
	.align		4
.L_35:
        /*01c0*/ 	.byte	0x03, 0x38
        /*01c2*/ 	.short	0x0006


	//----- nvinfo : EIATTR_EXIT_INSTR_OFFSETS
	.align		4
        /*01c4*/ 	.byte	0x04, 0x1c
        /*01c6*/ 	.short	(.L_37 - .L_36)


	//   ....[0]....
.L_36:
        /*01c8*/ 	.word	0x00000620


	//   ....[1]....
        /*01cc*/ 	.word	0x00000ef0


	//   ....[2]....
        /*01d0*/ 	.word	0x00009750


	//   ....[3]....
        /*01d4*/ 	.word	0x00009d80


	//   ....[4]....
        /*01d8*/ 	.word	0x0000acd0


	//----- nvinfo : EIATTR_MAX_THREADS
	.align		4
.L_37:
        /*01dc*/ 	.byte	0x04, 0x05
        /*01de*/ 	.short	(.L_39 - .L_38)
.L_38:
        /*01e0*/ 	.word	0x00000180
        /*01e4*/ 	.word	0x00000001
        /*01e8*/ 	.word	0x00000001


	//----- nvinfo : EIATTR_CRS_STACK_SIZE
	.align		4
.L_39:
        /*01ec*/ 	.byte	0x04, 0x1e
        /*01ee*/ 	.short	(.L_41 - .L_40)
.L_40:
        /*01f0*/ 	.word	0x00000000


	//----- nvinfo : EIATTR_CBANK_PARAM_SIZE
	.align		4
.L_41:
        /*01f4*/ 	.byte	0x03, 0x19
        /*01f6*/ 	.short	0x0470


	//----- nvinfo : EIATTR_PARAM_CBANK
	.align		4
        /*01f8*/ 	.byte	0x04, 0x0a
        /*01fa*/ 	.short	(.L_43 - .L_42)
	.align		4
.L_42:
        /*01fc*/ 	.word	index@(.nv.constant0._ZN7cutlass13device_kernelINS_4gemm6kernel13GemmUniversalIN4cute5tupleIJiiiiEEENS1_10collective13CollectiveMmaINS1_34MainloopSm90TmaGmmaWarpSpecializedILi2ENS5_IJNS4_1CILi1EEESB_SB_EEENS1_35KernelTmaWarpSpecializedCooperativeEEENS5_IJNSA_ILi256EEENSA_ILi96EEENSA_ILi128EEEEEENS_6half_tENS5_IJlSB_lEEESJ_SK_NS4_8TiledMMAINS4_8MMA_AtomIJNS4_4SM904GMMA25MMA_64x96x16_F32F16F16_SSILNSO_5MajorE0ELSQ_0ELNSO_7ScaleInE1ELSR_1EEEEEENS4_6LayoutINS5_IJNSA_ILi2EEESB_SB_EEENS5_IJSB_NSA_ILi0EEESX_EEEEENS5_IJNS4_10UnderscoreES10_S10_EEEEENS4_13SM90_TMA_LOADENS4_14ComposedLayoutINS4_7SwizzleILi3ELi4ELi3EEENS4_18smem_ptr_flag_bitsILi16EEENSU_INS5_IJNSA_ILi8EEENSA_ILi64EEEEEENS5_IJS1A_SB_EEEEEEEvNS4_8identityES13_S1E_vS1F_EENS_8epilogue10collective6detail29Sm90TmaWarpSpecializedAdapterINS1I_15DefaultEpilogueISJ_SK_SK_NS1H_6thread17LinearCombinationISJ_Li1EffLNS1M_9ScaleType4KindE0ELNS_15FloatRoundStyleE2ESJ_EENS1_15EpilogueDefaultEEEEEvvEEEEvNT_6ParamsE)
        /*0200*/ 	.short	0x0210
        /*0202*/ 	.short	0x0470


	//----- nvinfo : EIATTR_SW_WAR
	.align		4
.L_43:
        /*0204*/ 	.byte	0x04, 0x36
        /*0206*/ 	.short	(.L_45 - .L_44)
.L_44:
        /*0208*/ 	.word	0x00000008
.L_45:


//--------------------- .nv.callgraph             --------------------------
	.section	.nv.callgraph,"",@"SHT_CUDA_CALLGRAPH"
	.align	4
	.sectionentsize	8
	.align		4
        /*0000*/ 	.word	0x00000000
	.align		4
        /*0004*/ 	.word	0xffffffff
	.align		4
        /*0008*/ 	.word	index@(_ZN7cutlass13device_kernelINS_4gemm6kernel13GemmUniversalIN4cute5tupleIJiiiiEEENS1_10collective13CollectiveMmaINS1_34MainloopSm90TmaGmmaWarpSpecializedILi2ENS5_IJNS4_1CILi1EEESB_SB_EEENS1_35KernelTmaWarpSpecializedCooperativeEEENS5_IJNSA_ILi256EEENSA_ILi96EEENSA_ILi128EEEEEENS_6half_tENS5_IJlSB_lEEESJ_SK_NS4_8TiledMMAINS4_8MMA_AtomIJNS4_4SM904GMMA25MMA_64x96x16_F32F16F16_SSILNSO_5MajorE0ELSQ_0ELNSO_7ScaleInE1ELSR_1EEEEEENS4_6LayoutINS5_IJNSA_ILi2EEESB_SB_EEENS5_IJSB_NSA_ILi0EEESX_EEEEENS5_IJNS4_10UnderscoreES10_S10_EEEEENS4_13SM90_TMA_LOADENS4_14ComposedLayoutINS4_7SwizzleILi3ELi4ELi3EEENS4_18smem_ptr_flag_bitsILi16EEENSU_INS5_IJNSA_ILi8EEENSA_ILi64EEEEEENS5_IJS1A_SB_EEEEEEEvNS4_8identityES13_S1E_vS1F_EENS_8epilogue10collective6detail29Sm90TmaWarpSpecializedAdapterINS1I_15DefaultEpilogueISJ_SK_SK_NS1H_6thread17LinearCombinationISJ_Li1EffLNS1M_9ScaleType4KindE0ELNS_15FloatRoundStyleE2ESJ_EENS1_15EpilogueDefaultEEEEEvvEEEEvNT_6ParamsE)
	.align		4
        /*000c*/ 	.word	index@(__assertfail)
	.align		4
        /*0010*/ 	.word	0x00000000
	.align		4
        /*0014*/ 	.word	0xfffffffe
	.align		4
        /*0018*/ 	.word	0x00000000
	.align		4
        /*001c*/ 	.word	0xfffffffd
	.align		4
        /*0020*/ 	.word	0x00000000
	.align		4
        /*0024*/ 	.word	0xfffffffc


//--------------------- .nv.constant4             --------------------------
	.section	.nv.constant4,"a",@progbits
	.align	8
	.align		8
.nv.constant4:
        /*0000*/ 	.dword	__assertfail
	.align		8
        /*0008*/ 	.dword	__unnamed_1
	.align		8
        /*0010*/ 	.dword	_ZN39_INTERNAL_2993f8d7_4_k_cu_8d54ee90_77264cuda3std3__45__cpo5beginE
	.align		8
        /*0018*/ 	.dword	_ZN39_INTERNAL_2993f8d7_4_k_cu_8d54ee90_77264cuda3std3__45__cpo3endE
	.align		8
        /*0020*/ 	.dword	_ZN39_INTERNAL_2993f8d7_4_k_cu_8d54ee90_77264cuda3std3__45__cpo6cbeginE
	.align		8
        /*0028*/ 	.dword	_ZN39_INTERNAL_2993f8d7_4_k_cu_8d54ee90_77264cuda3std3__45__cpo4cendE
	.align		8
        /*0030*/ 	.dword	_ZN39_INTERNAL_2993f8d7_4_k_cu_8d54ee90_77264cuda3std3__441_GLOBAL__N__2993f8d7_4_k_cu_8d54ee90_77266ignoreE
	.align		8
        /*0038*/ 	.dword	_ZN39_INTERNAL_2993f8d7_4_k_cu_8d54ee90_77264cuda3std3__419piecewise_constructE
	.align		8
        /*0040*/ 	.dword	_ZN39_INTERNAL_2993f8d7_4_k_cu_8d54ee90_77264cuda3std3__48in_placeE
	.align		8
        /*0048*/ 	.dword	_ZN39_INTERNAL_2993f8d7_4_k_cu_8d54ee90_77264cuda3std6ranges3__45__cpo4swapE
	.align		8
        /*0050*/ 	.dword	_ZN39_INTERNAL_2993f8d7_4_k_cu_8d54ee90_77264cuda3std6ranges3__45__cpo9iter_moveE
	.align		8
        /*0058*/ 	.dword	_ZN39_INTERNAL_2993f8d7_4_k_cu_8d54ee90_77264cute7productE
	.align		8
        /*0060*/ 	.dword	_ZN39_INTERNAL_2993f8d7_4_k_cu_8d54ee90_77264cute1_E
	.align		8
        /*0068*/ 	.dword	$str$22
	.align		8
        /*0070*/ 	.dword	$str$23


//--------------------- .text._ZN7cutlass13device_kernelINS_4gemm6kernel13GemmUniversalIN4cute5tupleIJiiiiEEENS1_10collective13CollectiveMmaINS1_34MainloopSm90TmaGmmaWarpSpecializedILi2ENS5_IJNS4_1CILi1EEESB_SB_EEENS1_35KernelTmaWarpSpecializedCooperativeEEENS5_IJNSA_ILi256EEENSA_ILi96EEENSA_ILi128EEEEEENS_6half_tENS5_IJlSB_lEEESJ_SK_NS4_8TiledMMAINS4_8MMA_AtomIJNS4_4SM904GMMA25MMA_64x96x16_F32F16F16_SSILNSO_5MajorE0ELSQ_0ELNSO_7ScaleInE1ELSR_1EEEEEENS4_6LayoutINS5_IJNSA_ILi2EEESB_SB_EEENS5_IJSB_NSA_ILi0EEESX_EEEEENS5_IJNS4_10UnderscoreES10_S10_EEEEENS4_13SM90_TMA_LOADENS4_14ComposedLayoutINS4_7SwizzleILi3ELi4ELi3EEENS4_18smem_ptr_flag_bitsILi16EEENSU_INS5_IJNSA_ILi8EEENSA_ILi64EEEEEENS5_IJS1A_SB_EEEEEEEvNS4_8identityES13_S1E_vS1F_EENS_8epilogue10collective6detail29Sm90TmaWarpSpecializedAdapterINS1I_15DefaultEpilogueISJ_SK_SK_NS1H_6thread17LinearCombinationISJ_Li1EffLNS1M_9ScaleType4KindE0ELNS_15FloatRoundStyleE2ESJ_EENS1_15EpilogueDefaultEEEEEvvEEEEvNT_6ParamsE --------------------------
	.section	.text._ZN7cutlass13device_kernelINS_4gemm6kernel13GemmUniversalIN4cute5tupleIJiiiiEEENS1_10collective13CollectiveMmaINS1_34MainloopSm90TmaGmmaWarpSpecializedILi2ENS5_IJNS4_1CILi1EEESB_SB_EEENS1_35KernelTmaWarpSpecializedCooperativeEEENS5_IJNSA_ILi256EEENSA_ILi96EEENSA_ILi128EEEEEENS_6half_tENS5_IJlSB_lEEESJ_SK_NS4_8TiledMMAINS4_8MMA_AtomIJNS4_4SM904GMMA25MMA_64x96x16_F32F16F16_SSILNSO_5MajorE0ELSQ_0ELNSO_7ScaleInE1ELSR_1EEEEEENS4_6LayoutINS5_IJNSA_ILi2EEESB_SB_EEENS5_IJSB_NSA_ILi0EEESX_EEEEENS5_IJNS4_10UnderscoreES10_S10_EEEEENS4_13SM90_TMA_LOADENS4_14ComposedLayoutINS4_7SwizzleILi3ELi4ELi3EEENS4_18smem_ptr_flag_bitsILi16EEENSU_INS5_IJNSA_ILi8EEENSA_ILi64EEEEEENS5_IJS1A_SB_EEEEEEEvNS4_8identityES13_S1E_vS1F_EENS_8epilogue10collective6detail29Sm90TmaWarpSpecializedAdapterINS1I_15DefaultEpilogueISJ_SK_SK_NS1H_6thread17LinearCombinationISJ_Li1EffLNS1M_9ScaleType4KindE0ELNS_15FloatRoundStyleE2ESJ_EENS1_15EpilogueDefaultEEEEEvvEEEEvNT_6ParamsE,"ax",@progbits
	.align	128
.text._ZN7cutlass13device_kernelINS_4gemm6kernel13GemmUniversalIN4cute5tupleIJiiiiEEENS1_10collective13CollectiveMmaINS1_34MainloopSm90TmaGmmaWarpSpecializedILi2ENS5_IJNS4_1CILi1EEESB_SB_EEENS1_35KernelTmaWarpSpecializedCooperativeEEENS5_IJNSA_ILi256EEENSA_ILi96EEENSA_ILi128EEEEEENS_6half_tENS5_IJlSB_lEEESJ_SK_NS4_8TiledMMAINS4_8MMA_AtomIJNS4_4SM904GMMA25MMA_64x96x16_F32F16F16_SSILNSO_5MajorE0ELSQ_0ELNSO_7ScaleInE1ELSR_1EEEEEENS4_6LayoutINS5_IJNSA_ILi2EEESB_SB_EEENS5_IJSB_NSA_ILi0EEESX_EEEEENS5_IJNS4_10UnderscoreES10_S10_EEEEENS4_13SM90_TMA_LOADENS4_14ComposedLayoutINS4_7SwizzleILi3ELi4ELi3EEENS4_18smem_ptr_flag_bitsILi16EEENSU_INS5_IJNSA_ILi8EEENSA_ILi64EEEEEENS5_IJS1A_SB_EEEEEEEvNS4_8identityES13_S1E_vS1F_EENS_8epilogue10collective6detail29Sm90TmaWarpSpecializedAdapterINS1I_15DefaultEpilogueISJ_SK_SK_NS1H_6thread17LinearCombinationISJ_Li1EffLNS1M_9ScaleType4KindE0ELNS_15FloatRoundStyleE2ESJ_EENS1_15EpilogueDefaultEEEEEvvEEEEvNT_6ParamsE:
        .type           _ZN7cutlass13device_kernelINS_4gemm6kernel13GemmUniversalIN4cute5tupleIJiiiiEEENS1_10collective13CollectiveMmaINS1_34MainloopSm90TmaGmmaWarpSpecializedILi2ENS5_IJNS4_1CILi1EEESB_SB_EEENS1_35KernelTmaWarpSpecializedCooperativeEEENS5_IJNSA_ILi256EEENSA_ILi96EEENSA_ILi128EEEEEENS_6half_tENS5_IJlSB_lEEESJ_SK_NS4_8TiledMMAINS4_8MMA_AtomIJNS4_4SM904GMMA25MMA_64x96x16_F32F16F16_SSILNSO_5MajorE0ELSQ_0ELNSO_7ScaleInE1ELSR_1EEEEEENS4_6LayoutINS5_IJNSA_ILi2EEESB_SB_EEENS5_IJSB_NSA_ILi0EEESX_EEEEENS5_IJNS4_10UnderscoreES10_S10_EEEEENS4_13SM90_TMA_LOADENS4_14ComposedLayoutINS4_7SwizzleILi3ELi4ELi3EEENS4_18smem_ptr_flag_bitsILi16EEENSU_INS5_IJNSA_ILi8EEENSA_ILi64EEEEEENS5_IJS1A_SB_EEEEEEEvNS4_8identityES13_S1E_vS1F_EENS_8epilogue10collective6detail29Sm90TmaWarpSpecializedAdapterINS1I_15DefaultEpilogueISJ_SK_SK_NS1H_6thread17LinearCombinationISJ_Li1EffLNS1M_9ScaleType4KindE0ELNS_15FloatRoundStyleE2ESJ_EENS1_15EpilogueDefaultEEEEEvvEEEEvNT_6ParamsE,@function
        .size           _ZN7cutlass13device_kernelINS_4gemm6kernel13GemmUniversalIN4cute5tupleIJiiiiEEENS1_10collective13CollectiveMmaINS1_34MainloopSm90TmaGmmaWarpSpecializedILi2ENS5_IJNS4_1CILi1EEESB_SB_EEENS1_35KernelTmaWarpSpecializedCooperativeEEENS5_IJNSA_ILi256EEENSA_ILi96EEENSA_ILi128EEEEEENS_6half_tENS5_IJlSB_lEEESJ_SK_NS4_8TiledMMAINS4_8MMA_AtomIJNS4_4SM904GMMA25MMA_64x96x16_F32F16F16_SSILNSO_5MajorE0ELSQ_0ELNSO_7ScaleInE1ELSR_1EEEEEENS4_6LayoutINS5_IJNSA_ILi2EEESB_SB_EEENS5_IJSB_NSA_ILi0EEESX_EEEEENS5_IJNS4_10UnderscoreES10_S10_EEEEENS4_13SM90_TMA_LOADENS4_14ComposedLayoutINS4_7SwizzleILi3ELi4ELi3EEENS4_18smem_ptr_flag_bitsILi16EEENSU_INS5_IJNSA_ILi8EEENSA_ILi64EEEEEENS5_IJS1A_SB_EEEEEEEvNS4_8identityES13_S1E_vS1F_EENS_8epilogue10collective6detail29Sm90TmaWarpSpecializedAdapterINS1I_15DefaultEpilogueISJ_SK_SK_NS1H_6thread17LinearCombinationISJ_Li1EffLNS1M_9ScaleType4KindE0ELNS_15FloatRoundStyleE2ESJ_EENS1_15EpilogueDefaultEEEEEvvEEEEvNT_6ParamsE,(.L_x_254 - _ZN7cutlass13device_kernelINS_4gemm6kernel13GemmUniversalIN4cute5tupleIJiiiiEEENS1_10collective13CollectiveMmaINS1_34MainloopSm90TmaGmmaWarpSpecializedILi2ENS5_IJNS4_1CILi1EEESB_SB_EEENS1_35KernelTmaWarpSpecializedCooperativeEEENS5_IJNSA_ILi256EEENSA_ILi96EEENSA_ILi128EEEEEENS_6half_tENS5_IJlSB_lEEESJ_SK_NS4_8TiledMMAINS4_8MMA_AtomIJNS4_4SM904GMMA25MMA_64x96x16_F32F16F16_SSILNSO_5MajorE0ELSQ_0ELNSO_7ScaleInE1ELSR_1EEEEEENS4_6LayoutINS5_IJNSA_ILi2EEESB_SB_EEENS5_IJSB_NSA_ILi0EEESX_EEEEENS5_IJNS4_10UnderscoreES10_S10_EEEEENS4_13SM90_TMA_LOADENS4_14ComposedLayoutINS4_7SwizzleILi3ELi4ELi3EEENS4_18smem_ptr_flag_bitsILi16EEENSU_INS5_IJNSA_ILi8EEENSA_ILi64EEEEEENS5_IJS1A_SB_EEEEEEEvNS4_8identityES13_S1E_vS1F_EENS_8epilogue10collective6detail29Sm90TmaWarpSpecializedAdapterINS1I_15DefaultEpilogueISJ_SK_SK_NS1H_6thread17LinearCombinationISJ_Li1EffLNS1M_9ScaleType4KindE0ELNS_15FloatRoundStyleE2ESJ_EENS1_15EpilogueDefaultEEEEEvvEEEEvNT_6ParamsE)
        .other          _ZN7cutlass13device_kernelINS_4gemm6kernel13GemmUniversalIN4cute5tupleIJiiiiEEENS1_10collective13CollectiveMmaINS1_34MainloopSm90TmaGmmaWarpSpecializedILi2ENS5_IJNS4_1CILi1EEESB_SB_EEENS1_35KernelTmaWarpSpecializedCooperativeEEENS5_IJNSA_ILi256EEENSA_ILi96EEENSA_ILi128EEEEEENS_6half_tENS5_IJlSB_lEEESJ_SK_NS4_8TiledMMAINS4_8MMA_AtomIJNS4_4SM904GMMA25MMA_64x96x16_F32F16F16_SSILNSO_5MajorE0ELSQ_0ELNSO_7ScaleInE1ELSR_1EEEEEENS4_6LayoutINS5_IJNSA_ILi2EEESB_SB_EEENS5_IJSB_NSA_ILi0EEESX_EEEEENS5_IJNS4_10UnderscoreES10_S10_EEEEENS4_13SM90_TMA_LOADENS4_14ComposedLayoutINS4_7SwizzleILi3ELi4ELi3EEENS4_18smem_ptr_flag_bitsILi16EEENSU_INS5_IJNSA_ILi8EEENSA_ILi64EEEEEENS5_IJS1A_SB_EEEEEEEvNS4_8identityES13_S1E_vS1F_EENS_8epilogue10collective6detail29Sm90TmaWarpSpecializedAdapterINS1I_15DefaultEpilogueISJ_SK_SK_NS1H_6thread17LinearCombinationISJ_Li1EffLNS1M_9ScaleType4KindE0ELNS_15FloatRoundStyleE2ESJ_EENS1_15EpilogueDefaultEEEEEvvEEEEvNT_6ParamsE,@"STO_CUDA_ENTRY STV_DEFAULT"
_ZN7cutlass13device_kernelINS_4gemm6kernel13GemmUniversalIN4cute5tupleIJiiiiEEENS1_10collective13CollectiveMmaINS1_34MainloopSm90TmaGmmaWarpSpecializedILi2ENS5_IJNS4_1CILi1EEESB_SB_EEENS1_35KernelTmaWarpSpecializedCooperativeEEENS5_IJNSA_ILi256EEENSA_ILi96EEENSA_ILi128EEEEEENS_6half_tENS5_IJlSB_lEEESJ_SK_NS4_8TiledMMAINS4_8MMA_AtomIJNS4_4SM904GMMA25MMA_64x96x16_F32F16F16_SSILNSO_5MajorE0ELSQ_0ELNSO_7ScaleInE1ELSR_1EEEEEENS4_6LayoutINS5_IJNSA_ILi2EEESB_SB_EEENS5_IJSB_NSA_ILi0EEESX_EEEEENS5_IJNS4_10UnderscoreES10_S10_EEEEENS4_13SM90_TMA_LOADENS4_14ComposedLayoutINS4_7SwizzleILi3ELi4ELi3EEENS4_18smem_ptr_flag_bitsILi16EEENSU_INS5_IJNSA_ILi8EEENSA_ILi64EEEEEENS5_IJS1A_SB_EEEEEEEvNS4_8identityES13_S1E_vS1F_EENS_8epilogue10collective6detail29Sm90TmaWarpSpecializedAdapterINS1I_15DefaultEpilogueISJ_SK_SK_NS1H_6thread17LinearCombinationISJ_Li1EffLNS1M_9ScaleType4KindE0ELNS_15FloatRoundStyleE2ESJ_EENS1_15EpilogueDefaultEEEEEvvEEEEvNT_6ParamsE:
[----:B------:R-:W0:Y:S01]  /*0000*/  LDC R1, c[0x0][0x28] ;  /* 0x00000a00ff017b82 */ /* 0x000e220000000800 */
[----:B------:R-:W1:Y:S01]  /*0010*/  S2R R4, SR_TID.X ;  /* 0x0000000000047919 */ /* 0x000e620000002100 */
[----:B------:R-:W-:Y:S01]  /*0020*/  ELECT P0, URZ, PT ;  /* 0x00000000003f782f */ /* 0x000fe20003800000 */
[----:B------:R-:W-:Y:S01]  /*0030*/  BSSY B0, `(.L_x_0) ;  /* 0x000000f000007945 */ /* 0x000fe20003800000 */
[--C-:B-1----:R-:W-:Y:S02]  /*0040*/  SHF.R.U32.HI R0, RZ, 0x5, R4.reuse ;  /* 0x00000005ff007819 */ /* 0x102fe40000011604 */
[----:B------:R-:W-:-:S03]  /*0050*/  SHF.R.U32.HI R14, RZ, 0x7, R4 ;  /* 0x00000007ff0e7819 */ /* 0x000fc60000011604 */
[----:B------:R-:W1:Y:S04]  /*0060*/  SHFL.IDX PT, R5, R0, RZ, 0x1f ;  /* 0x00001fff00057589 */ /* 0x000e6800000e0000 */
[----:B------:R2:W3:Y:S01]  /*0070*/  SHFL.IDX PT, R10, R14, RZ, 0x1f ;  /* 0x00001fff0e0a7589 */ /* 0x0004e200000e0000 */
[----:B-1----:R-:W-:-:S13]  /*0080*/  ISETP.NE.OR P0, PT, R5, RZ, !P0 ;  /* 0x000000ff0500720c */ /* 0x002fda0004705670 */
[----:B0-23--:R-:W-:Y:S05]  /*0090*/  @P0 BRA `(.L_x_1) ;  /* 0x0000000000200947 */ /* 0x00dfea0003800000 */
[----:B------:R-:W-:Y:S02]  /*00a0*/  ULDC.64 UR4, c[0x0][0x198] ;  /* 0x0000660000047ab9 */ /* 0x000fe40000000a00 */
[----:B------:R-:W-:Y:S02]  /*00b0*/  UIADD3 UR6, UP0, UR4, 0xf0, URZ ;  /* 0x000000f004067890 */ /* 0x000fe4000ff1e03f */
[----:B------:R-:W-:Y:S02]  /*00c0*/  UIADD3 UR4, UP1, UR4, 0x1f0, URZ ;  /* 0x000001f004047890 */ /* 0x000fe4000ff3e03f */
[----:B------:R-:W-:Y:S02]  /*00d0*/  UIADD3.X UR7, URZ, UR5, URZ, UP0, !UPT ;  /* 0x000000053f077290 */ /* 0x000fe400087fe43f */
[----:B------:R-:W-:-:S07]  /*00e0*/  UIADD3.X UR5, URZ, UR5, URZ, UP1, !UPT ;  /* 0x000000053f057290 */ /* 0x000fce0008ffe43f */
[----:B------:R0:W-:Y:S02]  /*00f0*/  UTMACCTL.PF [UR6] ;  /* 0x00000000060079b9 */ /* 0x0001e40008040000 */
[----:B------:R0:W-:Y:S02]  /*0100*/  UTMACCTL.PF [UR4] ;  /* 0x00000000040079b9 */ /* 0x0001e40008040000 */
[----:B0-----:R-:W-:Y:S01]  /*0110*/  NOP ;  /* 0x0000000000007918 */ /* 0x001fe20000000000 */
.L_x_1:
[----:B------:R-:W-:Y:S05]  /*0120*/  BSYNC B0 ;  /* 0x0000000000007941 */ /* 0x000fea0003800000 */
.L_x_0:
[----:B------:R-:W0:Y:S02]  /*0130*/  SHFL.IDX PT, R2, R0, RZ, 0x1f ;  /* 0x00001fff00027589 */ /* 0x000e2400000e0000 */
[----:B0-----:R-:W-:-:S13]  /*0140*/  ISETP.NE.AND P0, PT, R2, RZ, PT ;  /* 0x000000ff0200720c */ /* 0x001fda0003f05270 */
[----:B------:R-:W-:Y:S05]  /*0150*/  @P0 BRA `(.L_x_2) ;  /* 0x0000000000480947 */ /* 0x000fea0003800000 */
[----:B------:R-:W0:Y:S01]  /*0160*/  S2UR UR8, SR_CgaCtaId ;  /* 0x00000000000879c3 */ /* 0x000e220000008800 */
[----:B------:R-:W-:Y:S01]  /*0170*/  UMOV UR4, 0x400 ;  /* 0x0000040000047882 */ /* 0x000fe20000000000 */
[----:B------:R-:W-:Y:S01]  /*0180*/  UMOV UR5, 0x1 ;  /* 0x0000000100057882 */ /* 0x000fe20000000000 */
[----:B------:R-:W-:Y:S01]  /*0190*/  UMOV UR6, 0x100 ;  /* 0x0000010000067882 */ /* 0x000fe20000000000 */
[----:B------:R-:W-:Y:S01]  /*01a0*/  ELECT P0, URZ, PT ;  /* 0x00000000003f782f */ /* 0x000fe20003800000 */
[----:B------:R-:W-:-:S04]  /*01b0*/  UIADD3 UR6, -UR6, 0x100000, URZ ;  /* 0x0010000006067890 */ /* 0x000fc8000fffe13f */
[----:B------:R-:W-:Y:S02]  /*01c0*/  USHF.L.U32 UR7, UR6, 0xb, URZ ;  /* 0x0000000b06077899 */ /* 0x000fe4000800063f */
[----:B------:R-:W-:Y:S02]  /*01d0*/  USHF.L.U32 UR6, UR6, 0x1, URZ ;  /* 0x0000000106067899 */ /* 0x000fe4000800063f */
[----:B0-----:R-:W-:Y:S02]  /*01e0*/  ULEA UR8, UR8, UR4, 0x18 ;  /* 0x0000000408087291 */ /* 0x001fe4000f8ec03f */
[----:B------:R-:W-:-:S04]  /*01f0*/  UIADD3 UR4, -UR5, 0x100000, URZ ;  /* 0x0010000005047890 */ /* 0x000fc8000fffe13f */
[----:B------:R-:W-:Y:S02]  /*0200*/  USHF.L.U32 UR5, UR4, 0xb, URZ ;  /* 0x0000000b04057899 */ /* 0x000fe4000800063f */
[----:B------:R-:W-:Y:S01]  /*0210*/  USHF.L.U32 UR4, UR4, 0x1, URZ ;  /* 0x0000000104047899 */ /* 0x000fe2000800063f */
[----:B------:R-:W0:Y:S11]  /*0220*/  FENCE.VIEW.ASYNC.S ;  /* 0x00000000000073c6 */ /* 0x000e360000000000 */
[----:B0-----:R0:W1:Y:S01]  /*0230*/  SYNCS.EXCH.64 URZ, [UR8], UR4 ;  /* 0x00000004083f75b2 */ /* 0x0010620008000100 */
[----:B------:R0:W2:Y:S01]  /*0240*/  SYNCS.EXCH.64 URZ, [UR8+0x10], UR6 ;  /* 0x00001006083f75b2 */ /* 0x0000a20008000100 */
[----:B------:R0:W3:Y:S01]  /*0250*/  SYNCS.EXCH.64 URZ, [UR8+0x8], UR4 ;  /* 0x00000804083f75b2 */ /* 0x0000e20008000100 */
[----:B------:R0:W4:Y:S01]  /*0260*/  SYNCS.EXCH.64 URZ, [UR8+0x18], UR6 ;  /* 0x00001806083f75b2 */ /* 0x0001220008000100 */
[----:B------:R-:W-:Y:S01]  /*0270*/  NOP ;  /* 0x0000000000007918 */ /* 0x000fe20000000000 */
.L_x_2:
[----:B------:R-:W5:Y:S01]  /*0280*/  SHFL.IDX PT, R0, R0, RZ, 0x1f ;  /* 0x00001fff00007589 */ /* 0x000f6200000e0000 */
[----:B------:R-:W-:Y:S01]  /*0290*/  ELECT P0, URZ, PT ;  /* 0x00000000003f782f */ /* 0x000fe20003800000 */
[----:B------:R-:W1:Y:S01]  /*02a0*/  LDC R2, c[0x0][0x65c] ;  /* 0x00019700ff027b82 */ /* 0x000e620000000800 */
[----:B0-----:R-:W-:Y:S01]  /*02b0*/  UMOV UR4, 0x20 ;  /* 0x0000002000047882 */ /* 0x001fe20000000000 */
[----:B------:R-:W0:Y:S01]  /*02c0*/  S2R R3, SR_CTAID.Y ;  /* 0x0000000000037919 */ /* 0x000e220000002600 */
[----:B------:R-:W-:Y:S01]  /*02d0*/  NOP ;  /* 0x0000000000007918 */ /* 0x000fe20000000000 */
[----:B------:R-:W-:Y:S01]  /*02e0*/  ISETP.NE.AND P2, PT, R10, RZ, PT ;  /* 0x000000ff0a00720c */ /* 0x000fe20003f45270 */
[----:B------:R-:W-:Y:S01]  /*02f0*/  NOP ;  /* 0x0000000000007918 */ /* 0x000fe20000000000 */
[----:B------:R-:W2:Y:S01]  /*0300*/  S2R R6, SR_CTAID.X ;  /* 0x0000000000067919 */ /* 0x000ea20000002500 */
[----:B------:R-:W-:Y:S01]  /*0310*/  IMAD.MOV.U32 R7, RZ, RZ, RZ ;  /* 0x000000ffff077224 */ /* 0x000fe200078e00ff */
[----:B-----5:R-:W-:-:S02]  /*0320*/  ISETP.NE.OR P0, PT, R0, RZ, !P0 ;  /* 0x000000ff0000720c */ /* 0x020fc40004705670 */
[----:B-1----:R-:W-:-:S04]  /*0330*/  ISETP.NE.AND P3, PT, R2, 0x1, PT ;  /* 0x000000010200780c */ /* 0x002fc80003f65270 */
[----:B------:R-:W-:Y:S02]  /*0340*/  P2R R0, PR, RZ, 0x8 ;  /* 0x00000008ff007803 */ /* 0x000fe40000000000 */
[----:B------:R-:W-:-:S04]  /*0350*/  SHF.R.S32.HI R0, RZ, 0x1f, R5 ;  /* 0x0000001fff007819 */ /* 0x000fc80000011405 */
[----:B------:R-:W-:Y:S01]  /*0360*/  LEA.HI R0, R0, R5, RZ, 0x2 ;  /* 0x0000000500007211 */ /* 0x000fe200078f10ff */
[----:B------:R-:W-:Y:S01]  /*0370*/  VOTEU.ALL UP0, P0 ;  /* 0x00000000003f7886 */ /* 0x000fe20000000000 */
[----:B------:R-:W-:Y:S01]  /*0380*/  VOTEU.ALL UP1, P0 ;  /* 0x00000000003f7886 */ /* 0x000fe20000020000 */
[----:B------:R-:W2:Y:S01]  /*0390*/  @P3 LDC R17, c[0x0][0x10] ;  /* 0x00000400ff113b82 */ /* 0x000ea20000000800 */
[----:B------:R-:W-:Y:S01]  /*03a0*/  LOP3.LUT R0, R0, 0xfffffffc, RZ, 0xc0, !PT ;  /* 0xfffffffc00007812 */ /* 0x000fe200078ec0ff */
[----:B0-----:R-:W-:Y:S01]  /*03b0*/  @P3 IMAD.MOV.U32 R8, RZ, RZ, R3 ;  /* 0x000000ffff083224 */ /* 0x001fe200078e0003 */
[----:B------:R-:W-:Y:S01]  /*03c0*/  @!UP0 UMOV UR6, 0x400 ;  /* 0x0000040000068882 */ /* 0x000fe20000000000 */
[----:B------:R-:W-:-:S04]  /*03d0*/  @!UP0 UIADD3 UR4, -UR4, 0x100000, URZ ;  /* 0x0010000004048890 */ /* 0x000fc8000fffe13f */
[----:B------:R-:W-:Y:S02]  /*03e0*/  @!UP0 USHF.L.U32 UR5, UR4, 0xb, URZ ;  /* 0x0000000b04058899 */ /* 0x000fe4000800063f */
[----:B------:R-:W-:Y:S01]  /*03f0*/  @!UP0 USHF.L.U32 UR4, UR4, 0x1, URZ ;  /* 0x0000000104048899 */ /* 0x000fe2000800063f */
[----:B------:R-:W-:Y:S02]  /*0400*/  @P3 IMAD.MOV.U32 R9, RZ, RZ, RZ ;  /* 0x000000ffff093224 */ /* 0x000fe400078e00ff */
[----:B------:R-:W-:Y:S01]  /*0410*/  IMAD.IADD R0, R5, 0x1, -R0 ;  /* 0x0000000105007824 */ /* 0x000fe200078e0a00 */
[----:B------:R-:W0:Y:S01]  /*0420*/  @!UP0 S2UR UR7, SR_CgaCtaId ;  /* 0x00000000000789c3 */ /* 0x000e220000008800 */
[----:B------:R-:W-:-:S03]  /*0430*/  @P3 MOV R5, RZ ;  /* 0x000000ff00053202 */ /* 0x000fc60000000f00 */
[----:B------:R-:W-:-:S04]  /*0440*/  ISETP.NE.AND P1, PT, R0, 0x3, PT ;  /* 0x000000030000780c */ /* 0x000fc80003f25270 */
[----:B------:R-:W1:Y:S01]  /*0450*/  @!P3 LDC R11, c[0x0][0xc] ;  /* 0x00000300ff0bbb82 */ /* 0x000e620000000800 */
[----:B--2---:R-:W-:-:S04]  /*0460*/  @P3 IMAD.WIDE.U32 R16, R6, R17, R8 ;  /* 0x0000001106103225 */ /* 0x004fc800078e0008 */
[----:B------:R-:W-:Y:S01]  /*0470*/  @P3 IMAD.IADD R17, R17, 0x1, R5 ;  /* 0x0000000111113824 */ /* 0x000fe200078e0205 */
[----:B------:R-:W-:Y:S01]  /*0480*/  LOP3.LUT R5, R4, 0x7f, RZ, 0xc0, !PT ;  /* 0x0000007f04057812 */ /* 0x000fe200078ec0ff */
[----:B0-----:R-:W-:Y:S01]  /*0490*/  @!UP0 ULEA UR8, UR7, UR6, 0x18 ;  /* 0x0000000607088291 */ /* 0x001fe2000f8ec03f */
[----:B------:R-:W-:Y:S02]  /*04a0*/  VOTEU.ALL UP0, P0 ;  /* 0x00000000003f7886 */ /* 0x000fe40000000000 */
[----:B------:R-:W-:Y:S01]  /*04b0*/  ULDC UR6, c[0x0][0xc] ;  /* 0x0000030000067ab9 */ /* 0x000fe20000000800 */
[----:B------:R-:W-:Y:S01]  /*04c0*/  ISETP.EQ.OR P0, PT, R0, RZ, !P1 ;  /* 0x000000ff0000720c */ /* 0x000fe20004f02670 */
[----:B------:R-:W-:-:S03]  /*04d0*/  ULDC UR7, c[0x0][0x10] ;  /* 0x0000040000077ab9 */ /* 0x000fc60000000800 */
[C---:B------:R-:W-:Y:S01]  /*04e0*/  ISETP.EQ.AND P0, PT, R10.reuse, RZ, P0 ;  /* 0x000000ff0a00720c */ /* 0x040fe20000702270 */
[----:B------:R-:W-:Y:S02]  /*04f0*/  VIADD R10, R10, 0xffffffff ;  /* 0xffffffff0a0a7836 */ /* 0x000fe40000000000 */
[----:B-1----:R-:W-:Y:S01]  /*0500*/  @!P3 IMAD.WIDE.U32 R8, R11, R3, R6 ;  /* 0x000000030b08b225 */ /* 0x002fe200078e0006 */
[----:B------:R-:W0:Y:S02]  /*0510*/  FENCE.VIEW.ASYNC.S ;  /* 0x00000000000073c6 */ /* 0x000e240000000000 */
[----:B0-----:R-:W3:Y:S01]  /*0520*/  @!UP0 SYNCS.EXCH.64 URZ, [UR8+0x30], UR4 ;  /* 0x00003004083f85b2 */ /* 0x001ee20008000100 */
[----:B------:R-:W-:Y:S02]  /*0530*/  SEL R18, RZ, 0x1, !P0 ;  /* 0x00000001ff127807 */ /* 0x000fe40004000000 */
[----:B------:R-:W-:Y:S01]  /*0540*/  ISETP.GE.U32.AND P1, PT, R10, 0x2, PT ;  /* 0x000000020a00780c */ /* 0x000fe20003f26070 */
[----:B------:R-:W-:-:S02]  /*0550*/  @!P3 IMAD.MOV.U32 R16, RZ, RZ, R8 ;  /* 0x000000ffff10b224 */ /* 0x000fc400078e0008 */
[----:B------:R-:W-:Y:S01]  /*0560*/  @!P3 IMAD.MOV.U32 R17, RZ, RZ, R9 ;  /* 0x000000ffff11b224 */ /* 0x000fe200078e0009 */
[----:B------:R-:W-:Y:S01]  /*0570*/  SEL R18, R18, 0x2, P1 ;  /* 0x0000000212127807 */ /* 0x000fe20000800000 */
[----:B------:R0:W3:Y:S01]  /*0580*/  @!UP1 SYNCS.EXCH.64 URZ, [UR8+0x38], UR4 ;  /* 0x00003804083f95b2 */ /* 0x0000e20008000100 */
[----:B------:R-:W-:Y:S01]  /*0590*/  NOP ;  /* 0x0000000000007918 */ /* 0x000fe20000000000 */
[----:B0-----:R-:W-:-:S03]  /*05a0*/  UIMAD.WIDE.U32 UR4, UR6, UR7, URZ ;  /* 0x00000007060472a5 */ /* 0x001fc6000f8e003f */
[----:B------:R-:W-:Y:S02]  /*05b0*/  ULDC UR6, c[0x0][0x14] ;  /* 0x0000050000067ab9 */ /* 0x000fe40000000800 */
[----:B------:R-:W-:Y:S02]  /*05c0*/  UIMAD.WIDE.U32 UR38, UR4, UR6, URZ ;  /* 0x00000006042672a5 */ /* 0x000fe4000f8e003f */
[----:B------:R-:W-:-:S04]  /*05d0*/  UIMAD UR41, UR5, UR6, URZ ;  /* 0x00000006052972a4 */ /* 0x000fc8000f8e023f */
[----:B------:R-:W-:Y:S01]  /*05e0*/  UIADD3 UR41, UR39, UR41, URZ ;  /* 0x0000002927297290 */ /* 0x000fe2000fffe03f */
[----:B---34-:R-:W-:Y:S06]  /*05f0*/  BAR.SYNC.DEFER_BLOCKING 0x0 ;  /* 0x0000000000007b1d */ /* 0x018fec0000010000 */
[----:B------:R-:W-:Y:S05]  /*0600*/  @!P2 BRA `(.L_x_3) ;  /* 0x000000900054a947 */ /* 0x000fea0003800000 */
[----:B------:R-:W-:-:S13]  /*0610*/  ISETP.GT.U32.AND P0, PT, R10, 0x1, PT ;  /* 0x000000010a00780c */ /* 0x000fda0003f04070 */
[----:B------:R-:W-:Y:S05]  /*0620*/  @P0 EXIT ;  /* 0x000000000000094d */ /* 0x000fea0003800000 */
[----:B------:R-:W-:Y:S01]  /*0630*/  ULDC.64 UR4, c[0x0][0x650] ;  /* 0x0001940000047ab9 */ /* 0x000fe20000000a00 */
[----:B------:R-:W-:Y:S01]  /*0640*/  PRMT R0, RZ, 0x7610, R0 ;  /* 0x00007610ff007816 */ /* 0x000fe20000000000 */
[----:B------:R-:W-:Y:S01]  /*0650*/  IMAD.MOV.U32 R132, RZ, RZ, -0x1 ;  /* 0xffffffffff847424 */ /* 0x000fe200078e00ff */
[----:B------:R-:W-:Y:S01]  /*0660*/  ISETP.GE.U32.AND P0, PT, R16, UR4, PT ;  /* 0x0000000410007c0c */ /* 0x000fe2000bf06070 */
[----:B------:R-:W-:Y:S01]  /*0670*/  IMAD.MOV.U32 R19, RZ, RZ, -0x1 ;  /* 0xffffffffff137424 */ /* 0x000fe200078e00ff */
[----:B------:R-:W-:Y:S02]  /*0680*/  MOV R133, 0xffffffff ;  /* 0xffffffff00857802 */ /* 0x000fe40000000f00 */
[----:B------:R-:W-:-:S13]  /*0690*/  ISETP.GE.U32.AND.EX P0, PT, R17, UR5, PT, P0 ;  /* 0x0000000511007c0c */ /* 0x000fda000bf06100 */
[----:B------:R-:W-:Y:S05]  /*06a0*/  @P0 BRA `(.L_x_4) ;  /* 0x0000000400580947 */ /* 0x000fea0003800000 */
[----:B------:R-:W0:Y:S01]  /*06b0*/  LDC.64 R20, c[0x0][0x628] ;  /* 0x00018a00ff147b82 */ /* 0x000e220000000a00 */
[----:B------:R-:W-:Y:S02]  /*06c0*/  IMAD.MOV.U32 R8, RZ, RZ, R16 ;  /* 0x000000ffff087224 */ /* 0x000fe400078e0010 */
[----:B------:R-:W-:-:S05]  /*06d0*/  IMAD.MOV.U32 R9, RZ, RZ, R17 ;  /* 0x000000ffff097224 */ /* 0x000fca00078e0011 */
[----:B------:R-:W1:Y:S08]  /*06e0*/  LDC R0, c[0x0][0x630] ;  /* 0x00018c00ff007b82 */ /* 0x000e700000000800 */
[----:B------:R-:W2:Y:S01]  /*06f0*/  LDC.64 R22, c[0x0][0x620] ;  /* 0x00018800ff167b82 */ /* 0x000ea20000000a00 */
[----:B0-----:R-:W-:-:S04]  /*0700*/  ISETP.NE.U32.AND P0, PT, R20, RZ, PT ;  /* 0x000000ff1400720c */ /* 0x001fc80003f05070 */
[----:B------:R-:W-:-:S13]  /*0710*/  ISETP.NE.AND.EX P0, PT, R21, RZ, PT, P0 ;  /* 0x000000ff1500720c */ /* 0x000fda0003f05300 */
[----:B-12---:R-:W-:Y:S05]  /*0720*/  @!P0 BRA `(.L_x_5) ;  /* 0x0000000000288947 */ /* 0x006fea0003800000 */
[----:B------:R-:W0:Y:S02]  /*0730*/  LDC R13, c[0x0][0x634] ;  /* 0x00018d00ff0d7b82 */ /* 0x000e240000000800 */
[----:B0-----:R-:W-:-:S04]  /*0740*/  IADD3 R13, P0, R16, R13, RZ ;  /* 0x0000000d100d7210 */ /* 0x001fc80007f1e0ff */
[----:B------:R-:W-:-:S05]  /*0750*/  IADD3.X R15, RZ, R17, RZ, P0, !PT ;  /* 0x00000011ff0f7210 */ /* 0x000fca00007fe4ff */
[----:B------:R-:W-:-:S04]  /*0760*/  IMAD.WIDE.U32 R8, R15, R20, RZ ;  /* 0x000000140f087225 */ /* 0x000fc800078e00ff */
[----:B------:R-:W-:-:S04]  /*0770*/  IMAD.WIDE.U32 R10, P0, R13, R21, R8 ;  /* 0x000000150d0a7225 */ /* 0x000fc80007800008 */
[----:B------:R-:W-:-:S04]  /*0780*/  IMAD.WIDE.U32 R8, R13, R20, RZ ;  /* 0x000000140d087225 */ /* 0x000fc800078e00ff */
[----:B------:R-:W-:Y:S01]  /*0790*/  IMAD.X R13, RZ, RZ, RZ, P0 ;  /* 0x000000ffff0d7224 */ /* 0x000fe200000e06ff */
[----:B------:R-:W-:Y:S01]  /*07a0*/  IADD3 RZ, P0, R9, R10, RZ ;  /* 0x0000000a09ff7210 */ /* 0x000fe20007f1e0ff */
[----:B------:R-:W-:-:S04]  /*07b0*/  IMAD.MOV.U32 R12, RZ, RZ, R11 ;  /* 0x000000ffff0c7224 */ /* 0x000fc800078e000b */
[----:B------:R-:W-:-:S08]  /*07c0*/  IMAD.WIDE.U32.X R8, R15, R21, R12, P0 ;  /* 0x000000150f087225 */ /* 0x000fd000000e040c */
.L_x_5:
[-CC-:B------:R-:W-:Y:S01]  /*07d0*/  SHF.R.U64 R25, R8, R0.reuse, R9.reuse ;  /* 0x0000000008197219 */ /* 0x180fe20000001209 */
[----:B------:R-:W0:Y:S01]  /*07e0*/  LDC R12, c[0x0][0x618] ;  /* 0x00018600ff0c7b82 */ /* 0x000e220000000800 */
[----:B------:R-:W-:Y:S01]  /*07f0*/  SHF.R.U32.HI R7, RZ, R0, R9 ;  /* 0x00000000ff077219 */ /* 0x000fe20000011609 */
[----:B------:R-:W-:Y:S01]  /*0800*/  ULDC UR4, c[0x0][0x150] ;  /* 0x0000540000047ab9 */ /* 0x000fe20000000800 */
[----:B------:R-:W-:Y:S02]  /*0810*/  IADD3 R11, P0, RZ, -R25, RZ ;  /* 0x80000019ff0b7210 */ /* 0x000fe40007f1e0ff */
[----:B------:R-:W-:-:S03]  /*0820*/  I2FP.F32.U32 R0, R6 ;  /* 0x0000000600007245 */ /* 0x000fc60000201000 */
[----:B------:R-:W1:Y:S01]  /*0830*/  LDC.64 R30, c[0x0][0x640] ;  /* 0x00019000ff1e7b82 */ /* 0x000e620000000a00 */
[----:B------:R-:W-:Y:S02]  /*0840*/  IMAD.X R13, RZ, RZ, ~R7, P0 ;  /* 0x000000ffff0d7224 */ /* 0x000fe400000e0e07 */
[----:B------:R-:W-:Y:S01]  /*0850*/  FMUL R0, R0, UR4 ;  /* 0x0000000400007c20 */ /* 0x000fe20008400000 */
[----:B------:R-:W-:Y:S01]  /*0860*/  IMAD.WIDE.U32 R8, R11, R22, R16 ;  /* 0x000000160b087225 */ /* 0x000fe200078e0010 */
[----:B------:R-:W-:-:S03]  /*0870*/  ULDC UR4, c[0x0][0x154] ;  /* 0x0000550000047ab9 */ /* 0x000fc60000000800 */
[----:B------:R-:W-:Y:S01]  /*0880*/  IMAD R10, R13, R22, RZ ;  /* 0x000000160d0a7224 */ /* 0x000fe200078e02ff */
[----:B------:R-:W2:Y:S01]  /*0890*/  LDC R7, c[0x0][0x144] ;  /* 0x00005100ff077b82 */ /* 0x000ea20000000800 */
[----:B------:R-:W3:Y:S02]  /*08a0*/  F2I.U32.TRUNC.NTZ R0, R0 ;  /* 0x0000000000007305 */ /* 0x000ee4000020f000 */
[----:B------:R-:W-:-:S04]  /*08b0*/  IMAD R11, R11, R23, R10 ;  /* 0x000000170b0b7224 */ /* 0x000fc800078e020a */
[----:B------:R-:W-:Y:S01]  /*08c0*/  IMAD.IADD R9, R9, 0x1, R11 ;  /* 0x0000000109097824 */ /* 0x000fe200078e020b */
[----:B------:R-:W4:Y:S01]  /*08d0*/  LDC R24, c[0x0][0x608] ;  /* 0x00018200ff187b82 */ /* 0x000f220000000800 */
[----:B------:R-:W-:-:S03]  /*08e0*/  IMAD.MOV.U32 R11, RZ, RZ, -0x1 ;  /* 0xffffffffff0b7424 */ /* 0x000fc600078e00ff */
[-CC-:B0-----:R-:W-:Y:S02]  /*08f0*/  SHF.R.U64 R22, R8, R12.reuse, R9.reuse ;  /* 0x0000000c08167219 */ /* 0x181fe40000001209 */
[----:B------:R-:W-:Y:S02]  /*0900*/  I2FP.F32.U32 R8, R3 ;  /* 0x0000000300087245 */ /* 0x000fe40000201000 */
[----:B------:R-:W0:Y:S01]  /*0910*/  LDC R28, c[0x0][0x658] ;  /* 0x00019600ff1c7b82 */ /* 0x000e220000000800 */
[----:B-1----:R-:W-:Y:S02]  /*0920*/  ISETP.NE.U32.AND P0, PT, R30, RZ, PT ;  /* 0x000000ff1e00720c */ /* 0x002fe40003f05070 */
[----:B------:R-:W-:Y:S01]  /*0930*/  FMUL R8, R8, UR4 ;  /* 0x0000000408087c20 */ /* 0x000fe20008400000 */
[----:B---3--:R-:W-:Y:S02]  /*0940*/  IADD3 R10, -R0, RZ, RZ ;  /* 0x000000ff000a7210 */ /* 0x008fe40007ffe1ff */
[----:B------:R-:W-:Y:S01]  /*0950*/  ISETP.NE.AND.EX P0, PT, R31, RZ, PT, P0 ;  /* 0x000000ff1f00720c */ /* 0x000fe20003f05300 */
[----:B------:R1:W3:Y:S01]  /*0960*/  F2I.U32.TRUNC.NTZ R15, R8 ;  /* 0x00000008000f7305 */ /* 0x0002e2000020f000 */
[----:B------:R-:W1:Y:S01]  /*0970*/  LDC R20, c[0x0][0x148] ;  /* 0x00005200ff147b82 */ /* 0x000e620000000800 */
[----:B------:R-:W-:Y:S01]  /*0980*/  SHF.R.U32.HI R9, RZ, R12, R9 ;  /* 0x0000000cff097219 */ /* 0x000fe20000011609 */
[----:B--2---:R-:W-:-:S06]  /*0990*/  IMAD R0, R7, R10, R6 ;  /* 0x0000000a07007224 */ /* 0x004fcc00078e0206 */
[----:B------:R-:W2:Y:S01]  /*09a0*/  LDC R26, c[0x0][0x600] ;  /* 0x00018000ff1a7b82 */ /* 0x000ea20000000800 */
[-CC-:B----4-:R-:W-:Y:S02]  /*09b0*/  SHF.R.U64 R32, R22, R24.reuse, R9.reuse ;  /* 0x0000001816207219 */ /* 0x190fe40000001209 */
[----:B------:R-:W-:Y:S01]  /*09c0*/  SHF.R.U32.HI R7, RZ, R24, R9 ;  /* 0x00000018ff077219 */ /* 0x000fe20000011609 */
[----:B------:R-:W-:-:S04]  /*09d0*/  IMAD.MOV.U32 R9, RZ, RZ, 0x1 ;  /* 0x00000001ff097424 */ /* 0x000fc800078e00ff */
[----:B------:R-:W4:Y:S01]  /*09e0*/  LDC R21, c[0x0][0x648] ;  /* 0x00019200ff157b82 */ /* 0x000f220000000800 */
[-C--:B0-----:R-:W-:Y:S02]  /*09f0*/  SHF.L.U32 R6, R11, R28.reuse, RZ ;  /* 0x0000001c0b067219 */ /* 0x081fe400000006ff */
[--C-:B------:R-:W-:Y:S02]  /*0a00*/  SHF.R.U64 R24, R32, R28, R7.reuse ;  /* 0x0000001c20187219 */ /* 0x100fe40000001207 */
[----:B------:R-:W-:Y:S02]  /*0a10*/  LOP3.LUT R13, RZ, R6, RZ, 0x33, !PT ;  /* 0x00000006ff0d7212 */ /* 0x000fe400078e33ff */
[-C--:B------:R-:W-:Y:S01]  /*0a20*/  SHF.R.U32.HI R7, RZ, R28.reuse, R7 ;  /* 0x0000001cff077219 */ /* 0x080fe20000011607 */
[----:B------:R-:W0:Y:S01]  /*0a30*/  LDC R23, c[0x0][0x638] ;  /* 0x00018e00ff177b82 */ /* 0x000e220000000800 */
[----:B------:R-:W-:Y:S01]  /*0a40*/  SHF.L.U32 R12, R9, R28, RZ ;  /* 0x0000001c090c7219 */ /* 0x000fe200000006ff */
[----:B------:R-:W-:-:S06]  /*0a50*/  IMAD.MOV.U32 R6, RZ, RZ, R24 ;  /* 0x000000ffff067224 */ /* 0x000fcc00078e0018 */
[----:B------:R-:W0:Y:S01]  /*0a60*/  LDC R133, c[0x0][0x610] ;  /* 0x00018400ff857b82 */ /* 0x000e220000000800 */
[----:B-1-3--:R-:W-:Y:S05]  /*0a70*/  @!P0 BRA `(.L_x_6) ;  /* 0x0000000000288947 */ /* 0x00afea0003800000 */
[----:B------:R-:W1:Y:S02]  /*0a80*/  LDC R11, c[0x0][0x64c] ;  /* 0x00019300ff0b7b82 */ /* 0x000e640000000800 */
[----:B-1----:R-:W-:-:S05]  /*0a90*/  IADD3 R11, P0, R24, R11, RZ ;  /* 0x0000000b180b7210 */ /* 0x002fca0007f1e0ff */
[----:B------:R-:W-:-:S04]  /*0aa0*/  IMAD.X R19, RZ, RZ, R7, P0 ;  /* 0x000000ffff137224 */ /* 0x000fc800000e0607 */
[----:B------:R-:W-:-:S04]  /*0ab0*/  IMAD.WIDE.U32 R6, R19, R30, RZ ;  /* 0x0000001e13067225 */ /* 0x000fc800078e00ff */
[----:B------:R-:W-:-:S04]  /*0ac0*/  IMAD.WIDE.U32 R8, P0, R11, R31, R6 ;  /* 0x0000001f0b087225 */ /* 0x000fc80007800006 */
[----:B------:R-:W-:Y:S01]  /*0ad0*/  IMAD.WIDE.U32 R6, R11, R30, RZ ;  /* 0x0000001e0b067225 */ /* 0x000fe200078e00ff */
[----:B------:R-:W-:-:S03]  /*0ae0*/  IADD3.X R11, RZ, RZ, RZ, P0, !PT ;  /* 0x000000ffff0b7210 */ /* 0x000fc600007fe4ff */
[----:B------:R-:W-:Y:S01]  /*0af0*/  IMAD.MOV.U32 R10, RZ, RZ, R9 ;  /* 0x000000ffff0a7224 */ /* 0x000fe200078e0009 */
[----:B------:R-:W-:-:S05]  /*0b00*/  IADD3 RZ, P0, R7, R8, RZ ;  /* 0x0000000807ff7210 */ /* 0x000fca0007f1e0ff */
[----:B------:R-:W-:-:S08]  /*0b10*/  IMAD.WIDE.U32.X R6, R19, R31, R10, P0 ;  /* 0x0000001f13067225 */ /* 0x000fd000000e040a */
.L_x_6:
[----:B----4-:R-:W-:Y:S01]  /*0b20*/  SHF.R.U64 R6, R6, R21, R7 ;  /* 0x0000001506067219 */ /* 0x010fe20000001207 */
[----:B--2---:R-:W-:Y:S01]  /*0b30*/  VIADD R7, R26, 0xffffffff ;  /* 0xffffffff1a077836 */ /* 0x004fe20000000000 */
[----:B------:R-:W-:Y:S01]  /*0b40*/  LOP3.LUT R13, R32, R13, RZ, 0xc0, !PT ;  /* 0x0000000d200d7212 */ /* 0x000fe200078ec0ff */
[----:B------:R-:W-:Y:S02]  /*0b50*/  IMAD.MOV R15, RZ, RZ, -R15 ;  /* 0x000000ffff0f7224 */ /* 0x000fe400078e0a0f */
[----:B------:R-:W-:Y:S02]  /*0b60*/  IMAD.MOV R8, RZ, RZ, -R6 ;  /* 0x000000ffff087224 */ /* 0x000fe400078e0a06 */
[----:B------:R-:W-:Y:S01]  /*0b70*/  IMAD R13, R12, R6, R13 ;  /* 0x000000060c0d7224 */ /* 0x000fe200078e020d */
[----:B------:R-:W-:Y:S01]  /*0b80*/  LOP3.LUT R6, R22, R7, RZ, 0xc0, !PT ;  /* 0x0000000716067212 */ /* 0x000fe200078ec0ff */
[----:B------:R-:W-:Y:S02]  /*0b90*/  @P3 IMAD R0, R20, R15, R3 ;  /* 0x0000000f14003224 */ /* 0x000fe400078e0203 */
[----:B0-----:R-:W-:-:S02]  /*0ba0*/  IMAD R3, R8, R23, R24 ;  /* 0x0000001708037224 */ /* 0x001fc400078e0218 */
[----:B------:R-:W-:Y:S01]  /*0bb0*/  IMAD R133, R13, R133, R0 ;  /* 0x000000850d857224 */ /* 0x000fe200078e0200 */
[----:B------:R-:W-:Y:S01]  /*0bc0*/  MOV R0, 0x1 ;  /* 0x0000000100007802 */ /* 0x000fe20000000f00 */
[----:B------:R-:W-:Y:S02]  /*0bd0*/  IMAD R6, R3, R26, R6 ;  /* 0x0000001a03067224 */ /* 0x000fe400078e0206 */
[----:B------:R-:W-:-:S03]  /*0be0*/  IMAD.MOV.U32 R19, RZ, RZ, R25 ;  /* 0x000000ffff137224 */ /* 0x000fc600078e0019 */
[----:B------:R-:W-:Y:S02]  /*0bf0*/  SEL R132, R6, R133, !P3 ;  /* 0x0000008506847207 */ /* 0x000fe40005800000 */
[----:B------:R-:W-:-:S07]  /*0c00*/  SEL R133, R133, R6, !P3 ;  /* 0x0000000685857207 */ /* 0x000fce0005800000 */
.L_x_4:
[----:B------:R-:W-:-:S08]  /*0c10*/  NOP ;  /* 0x0000000000007918 */ /* 0x000fd00000000000 */
[----:B------:R-:W0:Y:S02]  /*0c20*/  USETMAXREG.TRY_ALLOC.CTAPOOL UP0, 0xe8 ;  /* 0x000000e8000079c8 */ /* 0x000e240008000600 */
[----:B0-----:R-:W-:-:S13]  /*0c30*/  PLOP3.LUT P0, PT, PT, PT, UP0, 0x80, 0x0 ;  /* 0x000000000000781c */ /* 0x001fda0003f0f008 */
[----:B------:R-:W-:Y:S05]  /*0c40*/  @!P0 BRA `(.L_x_4) ;  /* 0xfffffffc00f08947 */ /* 0x000fea000383ffff */
[----:B------:R-:W-:Y:S01]  /*0c50*/  ULDC.64 UR4, c[0x0][0x598] ;  /* 0x0001660000047ab9 */ /* 0x000fe20000000a00 */
[----:B------:R-:W-:Y:S01]  /*0c60*/  ULDC.64 UR36, c[0x0][0x208] ;  /* 0x0000820000247ab9 */ /* 0x000fe20000000a00 */
[----:B------:R-:W-:-:S04]  /*0c70*/  ISETP.NE.U32.AND P0, PT, RZ, UR4, PT ;  /* 0x00000004ff007c0c */ /* 0x000fc8000bf05070 */
[----:B------:R-:W-:-:S13]  /*0c80*/  ISETP.NE.AND.EX P0, PT, RZ, UR5, PT, P0 ;  /* 0x00000005ff007c0c */ /* 0x000fda000bf05300 */
[----:B------:R-:W-:Y:S05]  /*0c90*/  @!P0 BRA `(.L_x_7) ;  /* 0x00000000001c8947 */ /* 0x000fea0003800000 */
[----:B------:R-:W0:Y:S02]  /*0ca0*/  LDC.64 R6, c[0x0][0x598] ;  /* 0x00016600ff067b82 */ /* 0x000e240000000a00 */
[----:B0-----:R-:W2:Y:S02]  /*0cb0*/  LDG.E.64 R6, desc[UR36][R6.64] ;  /* 0x0000002406067981 */ /* 0x001ea4000c1e1b00 */
[----:B--2---:R-:W-:-:S04]  /*0cc0*/  ISETP.NE.U32.AND P0, PT, R6, RZ, PT ;  /* 0x000000ff0600720c */ /* 0x004fc80003f05070 */
[----:B------:R-:W-:-:S13]  /*0cd0*/  ISETP.NE.AND.EX P0, PT, R7, RZ, PT, P0 ;  /* 0x000000ff0700720c */ /* 0x000fda0003f05300 */
[----:B------:R-:W-:Y:S05]  /*0ce0*/  @!P0 BRA `(.L_x_7) ;  /* 0x0000000000088947 */ /* 0x000fea0003800000 */
[----:B------:R0:W5:Y:S01]  /*0cf0*/  LD.E R120, desc[UR36][R6.64] ;  /* 0x0000002406787980 */ /* 0x000162000c101900 */
[----:B------:R-:W-:Y:S05]  /*0d00*/  BRA `(.L_x_8) ;  /* 0x0000000000247947 */ /* 0x000fea0003800000 */
.L_x_7:
[----:B------:R-:W-:Y:S02]  /*0d10*/  ULDC.64 UR4, c[0x0][0x588] ;  /* 0x0001620000047ab9 */ /* 0x000fe40000000a00 */
[----:B------:R-:W-:-:S04]  /*0d20*/  ISETP.NE.U32.AND P0, PT, RZ, UR4, PT ;  /* 0x00000004ff007c0c */ /* 0x000fc8000bf05070 */
[----:B------:R-:W-:-:S13]  /*0d30*/  ISETP.NE.AND.EX P0, PT, RZ, UR5, PT, P0 ;  /* 0x00000005ff007c0c */ /* 0x000fda000bf05300 */
[----:B------:R-:W-:Y:S05]  /*0d40*/  @!P0 BRA `(.L_x_9) ;  /* 0x00000000000c8947 */ /* 0x000fea0003800000 */
[----:B------:R-:W0:Y:S02]  /*0d50*/  LDC.64 R120, c[0x0][0x588] ;  /* 0x00016200ff787b82 */ /* 0x000e240000000a00 */
[----:B0-----:R1:W5:Y:S01]  /*0d60*/  LDG.E R120, desc[UR36][R120.64] ;  /* 0x0000002478787981 */ /* 0x001362000c1e1900 */
[----:B------:R-:W-:Y:S05]  /*0d70*/  BRA `(.L_x_8) ;  /* 0x0000000000087947 */ /* 0x000fea0003800000 */
.L_x_9:
[----:B------:R-:W-:Y:S02]  /*0d80*/  ULDC UR4, c[0x0][0x580] ;  /* 0x0001600000047ab9 */ /* 0x000fe40000000800 */
[----:B------:R-:W-:-:S07]  /*0d90*/  IMAD.U32 R120, RZ, RZ, UR4 ;  /* 0x00000004ff787e24 */ /* 0x000fce000f8e00ff */
.L_x_8:
[----:B------:R-:W-:Y:S02]  /*0da0*/  ULDC.64 UR4, c[0x0][0x5a0] ;  /* 0x0001680000047ab9 */ /* 0x000fe40000000a00 */
[----:B------:R-:W-:-:S04]  /*0db0*/  ISETP.NE.U32.AND P0, PT, RZ, UR4, PT ;  /* 0x00000004ff007c0c */ /* 0x000fc8000bf05070 */
[----:B------:R-:W-:-:S13]  /*0dc0*/  ISETP.NE.AND.EX P0, PT, RZ, UR5, PT, P0 ;  /* 0x00000005ff007c0c */ /* 0x000fda000bf05300 */
[----:B------:R-:W-:Y:S05]  /*0dd0*/  @!P0 BRA `(.L_x_10) ;  /* 0x00000000001c8947 */ /* 0x000fea0003800000 */
[----:B0-----:R-:W0:Y:S02]  /*0de0*/  LDC.64 R6, c[0x0][0x5a0] ;  /* 0x00016800ff067b82 */ /* 0x001e240000000a00 */
[----:B0-----:R-:W2:Y:S02]  /*0df0*/  LDG.E.64 R6, desc[UR36][R6.64] ;  /* 0x0000002406067981 */ /* 0x001ea4000c1e1b00 */
[----:B--2---:R-:W-:-:S04]  /*0e00*/  ISETP.NE.U32.AND P0, PT, R6, RZ, PT ;  /* 0x000000ff0600720c */ /* 0x004fc80003f05070 */
[----:B------:R-:W-:-:S13]  /*0e10*/  ISETP.NE.AND.EX P0, PT, R7, RZ, PT, P0 ;  /* 0x000000ff0700720c */ /* 0x000fda0003f05300 */
[----:B------:R-:W-:Y:S05]  /*0e20*/  @!P0 BRA `(.L_x_10) ;  /* 0x0000000000088947 */ /* 0x000fea0003800000 */
[----:B-1----:R0:W5:Y:S01]  /*0e30*/  LD.E R121, desc[UR36][R6.64] ;  /* 0x0000002406797980 */ /* 0x002162000c101900 */
[----:B------:R-:W-:Y:S05]  /*0e40*/  BRA `(.L_x_11) ;  /* 0x0000000000247947 */ /* 0x000fea0003800000 */
.L_x_10:
[----:B------:R-:W-:Y:S02]  /*0e50*/  ULDC.64 UR4, c[0x0][0x590] ;  /* 0x0001640000047ab9 */ /* 0x000fe40000000a00 */
[----:B------:R-:W-:-:S04]  /*0e60*/  ISETP.NE.U32.AND P0, PT, RZ, UR4, PT ;  /* 0x00000004ff007c0c */ /* 0x000fc8000bf05070 */
[----:B------:R-:W-:-:S13]  /*0e70*/  ISETP.NE.AND.EX P0, PT, RZ, UR5, PT, P0 ;  /* 0x00000005ff007c0c */ /* 0x000fda000bf05300 */
[----:B------:R-:W-:Y:S05]  /*0e80*/  @!P0 BRA `(.L_x_12) ;  /* 0x00000000000c8947 */ /* 0x000fea0003800000 */
[----:B0-----:R-:W1:Y:S02]  /*0e90*/  LDC.64 R6, c[0x0][0x590] ;  /* 0x00016400ff067b82 */ /* 0x001e640000000a00 */
[----:B-1----:R1:W5:Y:S01]  /*0ea0*/  LDG.E R121, desc[UR36][R6.64] ;  /* 0x0000002406797981 */ /* 0x002362000c1e1900 */
[----:B------:R-:W-:Y:S05]  /*0eb0*/  BRA `(.L_x_11) ;  /* 0x0000000000087947 */ /* 0x000fea0003800000 */
.L_x_12:
[----:B------:R-:W-:Y:S02]  /*0ec0*/  ULDC UR4, c[0x0][0x584] ;  /* 0x0001610000047ab9 */ /* 0x000fe40000000800 */
[----:B-1----:R-:W-:-:S07]  /*0ed0*/  IMAD.U32 R121, RZ, RZ, UR4 ;  /* 0x00000004ff797e24 */ /* 0x002fce000f8e00ff */
.L_x_11:
[----:B------:R-:W-:-:S13]  /*0ee0*/  LOP3.LUT P0, RZ, R0, 0xff, RZ, 0xc0, !PT ;  /* 0x000000ff00ff7812 */ /* 0x000fda000780c0ff */
[----:B------:R-:W-:Y:S05]  /*0ef0*/  @!P0 EXIT ;  /* 0x000000000000894d */ /* 0x000fea0003800000 */
[----:B------:R-:W2:Y:S01]  /*0f00*/  LDC R123, c[0x0][0x658] ;  /* 0x00019600ff7b7b82 */ /* 0x000ea20000000800 */
[----:B------:R-:W-:Y:S01]  /*0f10*/  ULDC.64 UR6, c[0x0][0x288] ;  /* 0x0000a20000067ab9 */ /* 0x000fe20000000a00 */
[----:B------:R-:W-:Y:S01]  /*0f20*/  SHF.R.U32.HI R0, RZ, 0x2, R4 ;  /* 0x00000002ff007819 */ /* 0x000fe20000011604 */
[----:B------:R-:W-:Y:S01]  /*0f30*/  UIADD3 UR4, UR7, 0x7f, URZ ;  /* 0x0000007f07047890 */ /* 0x000fe2000fffe03f */
[----:B------:R-:W-:Y:S01]  /*0f40*/  LOP3.LUT R14, R14, 0x1, RZ, 0xc0, !PT ;  /* 0x000000010e0e7812 */ /* 0x000fe200078ec0ff */
[----:B------:R-:W-:Y:S01]  /*0f50*/  IMAD.U32 R3, RZ, RZ, UR6 ;  /* 0x00000006ff037e24 */ /* 0x000fe2000f8e00ff */
[----:B------:R-:W-:Y:S01]  /*0f60*/  SHF.R.U32.HI R5, RZ, 0x1, R5 ;  /* 0x00000001ff057819 */ /* 0x000fe20000011605 */
[----:B------:R-:W-:Y:S01]  /*0f70*/  USHF.R.S32.HI UR5, URZ, 0x1f, UR4 ;  /* 0x0000001f3f057899 */ /* 0x000fe20008011404 */
[----:B------:R-:W3:Y:S01]  /*0f80*/  LDC.64 R126, c[0x0][0x5c8] ;  /* 0x00017200ff7e7b82 */ /* 0x000ee20000000a00 */
[----:B------:R-:W-:Y:S01]  /*0f90*/  LOP3.LUT R122, R4, 0x3, RZ, 0xc0, !PT ;  /* 0x00000003047a7812 */ /* 0x000fe200078ec0ff */
[----:B01----:R-:W-:Y:S01]  /*0fa0*/  IMAD.MOV.U32 R6, RZ, RZ, 0x1 ;  /* 0x00000001ff067424 */ /* 0x003fe200078e00ff */
[----:B------:R-:W-:Y:S01]  /*0fb0*/  LOP3.LUT R0, R0, 0x7, RZ, 0xc0, !PT ;  /* 0x0000000700007812 */ /* 0x000fe200078ec0ff */
[----:B------:R-:W-:Y:S01]  /*0fc0*/  ULEA.HI UR5, UR5, UR4, URZ, 0x7 ;  /* 0x0000000405057291 */ /* 0x000fe2000f8f383f */
[----:B------:R-:W-:Y:S01]  /*0fd0*/  SHF.L.U32 R7, R14, 0x6, RZ ;  /* 0x000000060e077819 */ /* 0x000fe200000006ff */
[----:B------:R-:W-:Y:S01]  /*0fe0*/  IMAD R122, R122, -0x2, R3 ;  /* 0xfffffffe7a7a7824 */ /* 0x000fe200078e0203 */
[----:B------:R-:W-:Y:S01]  /*0ff0*/  LOP3.LUT R5, R5, 0x30, RZ, 0xc0, !PT ;  /* 0x0000003005057812 */ /* 0x000fe200078ec0ff */
[----:B------:R-:W-:Y:S01]  /*1000*/  USHF.R.S32.HI UR43, URZ, 0x7, UR5 ;  /* 0x000000073f2b7899 */ /* 0x000fe20008011405 */
[--C-:B------:R-:W-:Y:S01]  /*1010*/  LOP3.LUT R22, R7, 0x40, R0.reuse, 0xe2, !PT ;  /* 0x0000004007167812 */ /* 0x100fe200078ee200 */
[----:B------:R-:W-:Y:S01]  /*1020*/  ULDC UR4, c[0x0][0x284] ;  /* 0x0000a10000047ab9 */ /* 0x000fe20000000800 */
[-C--:B------:R-:W-:Y:S01]  /*1030*/  IADD3 R3, RZ, -R5.reuse, -R0 ;  /* 0x80000005ff037210 */ /* 0x080fe20007ffe800 */
[----:B------:R-:W-:Y:S01]  /*1040*/  IMAD.MOV.U32 R0, RZ, RZ, -0x1 ;  /* 0xffffffffff007424 */ /* 0x000fe200078e00ff */
[----:B------:R-:W-:Y:S01]  /*1050*/  UISETP.LT.AND UP0, UPT, UR43, 0x1, UPT ;  /* 0x000000012b00788c */ /* 0x000fe2000bf01270 */
[----:B------:R-:W-:Y:S01]  /*1060*/  LOP3.LUT R129, R4, 0x80, RZ, 0xc0, !PT ;  /* 0x0000008004817812 */ /* 0x000fe200078ec0ff */
[----:B------:R-:W-:Y:S01]  /*1070*/  IMAD.MOV.U32 R23, RZ, RZ, RZ ;  /* 0x000000ffff177224 */ /* 0x000fe200078e00ff */
[----:B------:R-:W-:Y:S01]  /*1080*/  LOP3.LUT R22, R22, R5, RZ, 0xfc, !PT ;  /* 0x0000000516167212 */ /* 0x000fe200078efcff */
[----:B------:R-:W-:Y:S01]  /*1090*/  IMAD R3, R14, -0x40, R3 ;  /* 0xffffffc00e037824 */ /* 0x000fe200078e0203 */
[-C--:B--2---:R-:W-:Y:S01]  /*10a0*/  SHF.L.U32 R0, R0, R123.reuse, RZ ;  /* 0x0000007b00007219 */ /* 0x084fe200000006ff */
[----:B------:R-:W-:Y:S01]  /*10b0*/  USEL UR44, UR43, 0x1, UP0 ;  /* 0x000000012b2c7887 */ /* 0x000fe20008000000 */
[----:B------:R-:W-:Y:S01]  /*10c0*/  SHF.L.U32 R123, R6, R123, RZ ;  /* 0x0000007b067b7219 */ /* 0x000fe200000006ff */
[----:B------:R-:W-:Y:S01]  /*10d0*/  VIADD R131, R3, UR4 ;  /* 0x0000000403837c36 */ /* 0x000fe20008000000 */
[----:B------:R-:W-:Y:S01]  /*10e0*/  SHF.L.U32 R128, R4, 0x1, RZ ;  /* 0x0000000104807819 */ /* 0x000fe200000006ff */
[----:B------:R-:W-:Y:S01]  /*10f0*/  UIADD3 UR44, UR43, -UR44, URZ ;  /* 0x8000002c2b2c7290 */ /* 0x000fe2000fffe03f */
[C-C-:B---3--:R-:W-:Y:S01]  /*1100*/  SHF.L.U64.HI R124, R126.reuse, 0x7, R127.reuse ;  /* 0x000000077e7c7819 */ /* 0x148fe2000001027f */
[----:B------:R-:W-:Y:S01]  /*1110*/  UMOV UR40, URZ ;  /* 0x0000003f00287c82 */ /* 0x000fe20008000000 */
[C---:B------:R-:W-:Y:S01]  /*1120*/  SHF.L.U64.HI R125, R126.reuse, 0x3, R127 ;  /* 0x000000037e7d7819 */ /* 0x040fe2000001027f */
[----:B------:R-:W-:Y:S01]  /*1130*/  IMAD.SHL.U32 R127, R126, 0x80, RZ ;  /* 0x000000807e7f7824 */ /* 0x000fe200078e00ff */
[----:B------:R-:W-:Y:S01]  /*1140*/  LOP3.LUT R146, R18, 0x1, RZ, 0xfc, !PT ;  /* 0x0000000112927812 */ /* 0x000fe200078efcff */
[----:B------:R-:W-:Y:S01]  /*1150*/  IMAD.SHL.U32 R126, R126, 0x8, RZ ;  /* 0x000000087e7e7824 */ /* 0x000fe200078e00ff */
[----:B------:R-:W-:Y:S01]  /*1160*/  SHF.R.U32.HI R129, RZ, 0x7, R129 ;  /* 0x00000007ff817819 */ /* 0x000fe20000011681 */
[----:B------:R-:W-:Y:S01]  /*1170*/  UMOV UR42, URZ ;  /* 0x0000003f002a7c82 */ /* 0x000fe20008000000 */
[----:B------:R-:W-:-:S07]  /*1180*/  LOP3.LUT R130, RZ, R0, RZ, 0x33, !PT ;  /* 0x00000000ff827212 */ /* 0x000fce00078e33ff */
.L_x_222:
[----:B0-----:R-:W0:Y:S01]  /*1190*/  SHFL.IDX PT, R0, R129, RZ, 0x1f ;  /* 0x00001fff81007589 */ /* 0x001e2200000e0000 */
[----:B-1----:R-:W1:Y:S01]  /*11a0*/  S2UR UR7, SR_CgaCtaId ;  /* 0x00000000000779c3 */ /* 0x002e620000008800 */
[----:B------:R-:W-:Y:S01]  /*11b0*/  UMOV UR6, 0x400 ;  /* 0x0000040000067882 */ /* 0x000fe20000000000 */
[----:B0-----:R-:W-:Y:S01]  /*11c0*/  R2UR UR4, R0 ;  /* 0x00000000000472ca */ /* 0x001fe200000e0000 */
[----:B-1----:R-:W-:-:S12]  /*11d0*/  ULEA UR46, UR7, UR6, 0x18 ;  /* 0x00000006072e7291 */ /* 0x002fd8000f8ec03f */
[----:B------:R-:W-:-:S04]  /*11e0*/  ULEA.HI UR5, UR4, UR4, URZ, 0x1 ;  /* 0x0000000404057291 */ /* 0x000fc8000f8f083f */
[----:B------:R-:W-:-:S04]  /*11f0*/  ULOP3.LUT UR5, UR5, 0x7fffe, URZ, 0xc0, !UPT ;  /* 0x0007fffe05057892 */ /* 0x000fc8000f8ec03f */
[----:B------:R-:W-:-:S03]  /*1200*/  UIADD3 UR5, UR4, -UR5, URZ ;  /* 0x8000000504057290 */ /* 0x000fc6000fffe03f */
[----:B------:R-:W-:Y:S01]  /*1210*/  ULDC UR4, c[0x0][0x28c] ;  /* 0x0000a30000047ab9 */ /* 0x000fe20000000800 */
[----:B------:R-:W-:Y:S01]  /*1220*/  ULEA UR5, UR5, UR46, 0xd ;  /* 0x0000002e05057291 */ /* 0x000fe2000f8e683f */
[----:B------:R-:W-:-:S03]  /*1230*/  ISETP.LT.AND P0, PT, RZ, UR4, PT ;  /* 0x00000004ff007c0c */ /* 0x000fc6000bf01270 */
[----:B------:R-:W-:-:S04]  /*1240*/  UIADD3 UR5, UR5, 0x100, URZ ;  /* 0x0000010005057890 */ /* 0x000fc8000fffe03f */
[----:B------:R-:W-:-:S04]  /*1250*/  USHF.R.U32.HI UR5, URZ, 0x4, UR5 ;  /* 0x000000043f057899 */ /* 0x000fc80008011605 */
[----:B------:R-:W-:-:S04]  /*1260*/  ULOP3.LUT UR5, UR5, 0x3fff, URZ, 0xc0, !UPT ;  /* 0x00003fff05057892 */ /* 0x000fc8000f8ec03f */
[----:B------:R-:W-:Y:S01]  /*1270*/  ULOP3.LUT UR45, UR5, 0x10000, URZ, 0xfc, !UPT ;  /* 0x00010000052d7892 */ /* 0x000fe2000f8efc3f */
[----:B--2345:R-:W-:Y:S11]  /*1280*/  @P0 BRA `(.L_x_13) ;  /* 0x0000000000400947 */ /* 0x03cff60003800000 */
[----:B------:R-:W-:Y:S01]  /*1290*/  MOV R0, 0x0 ;  /* 0x0000000000007802 */ /* 0x000fe20000000f00 */
[----:B------:R-:W-:Y:S01]  /*12a0*/  ULDC.64 UR4, c[0x4][0x68] ;  /* 0x01001a0000047ab9 */ /* 0x000fe20000000a00 */
[----:B------:R-:W-:Y:S01]  /*12b0*/  ULDC.64 UR6, c[0x4][0x8] ;  /* 0x0100020000067ab9 */ /* 0x000fe20000000a00 */
[----:B------:R-:W-:Y:S01]  /*12c0*/  IMAD.U32 R4, RZ, RZ, UR4 ;  /* 0x00000004ff047e24 */ /* 0x000fe2000f8e00ff */
[----:B------:R0:W1:Y:S01]  /*12d0*/  LDC.64 R14, c[0x4][R0] ;  /* 0x01000000000e7b82 */ /* 0x0000620000000a00 */
[----:B------:R-:W-:Y:S01]  /*12e0*/  IMAD.U32 R5, RZ, RZ, UR5 ;  /* 0x00000005ff057e24 */ /* 0x000fe2000f8e00ff */
[----:B------:R-:W-:Y:S01]  /*12f0*/  ULDC.64 UR4, c[0x4][0x70] ;  /* 0x01001c0000047ab9 */ /* 0x000fe20000000a00 */
[----:B------:R-:W-:Y:S01]  /*1300*/  IMAD.U32 R10, RZ, RZ, UR6 ;  /* 0x00000006ff0a7e24 */ /* 0x000fe2000f8e00ff */
[----:B------:R-:W-:Y:S01]  /*1310*/  MOV R6, UR4 ;  /* 0x0000000400067c02 */ /* 0x000fe20008000f00 */
[----:B------:R-:W-:Y:S01]  /*1320*/  IMAD.U32 R7, RZ, RZ, UR5 ;  /* 0x00000005ff077e24 */ /* 0x000fe2000f8e00ff */
[----:B------:R-:W-:Y:S01]  /*1330*/  MOV R12, 0x1 ;  /* 0x00000001000c7802 */ /* 0x000fe20000000f00 */
[----:B------:R-:W-:-:S02]  /*1340*/  IMAD.U32 R11, RZ, RZ, UR7 ;  /* 0x00000007ff0b7e24 */ /* 0x000fc4000f8e00ff */
[----:B------:R-:W-:Y:S02]  /*1350*/  IMAD.MOV.U32 R8, RZ, RZ, 0x1e1 ;  /* 0x000001e1ff087424 */ /* 0x000fe400078e00ff */
[----:B0-----:R-:W-:-:S07]  /*1360*/  IMAD.MOV.U32 R13, RZ, RZ, RZ ;  /* 0x000000ffff0d7224 */ /* 0x001fce00078e00ff */
[----:B------:R-:W-:-:S07]  /*1370*/  LEPC R20, `(.L_x_13) ;  /* 0x000000001014794e */ /* 0x000fce0000000000 */
[----:B-1---5:R-:W-:Y:S05]  /*1380*/  CALL.ABS.NOINC R14 ;  /* 0x000000000e007343 */ /* 0x022fea0003c00000 */
.L_x_13:
[----:B------:R-:W-:-:S13]  /*1390*/  ISETP.NE.AND P0, PT, R146, 0x3, PT ;  /* 0x000000039200780c */ /* 0x000fda0003f05270 */
[----:B------:R-:W-:Y:S05]  /*13a0*/  @!P0 BRA `(.L_x_14) ;  /* 0x0000000000048947 */ /* 0x000fea0003800000 */
[----:B------:R-:W-:Y:S01]  /*13b0*/  BPT.TRAP 0x1 ;  /* 0x000000040000795c */ /* 0x000fe20000300000 */
.L_x_14:
[----:B------:R-:W-:Y:S02]  /*13c0*/  IMAD.U32 R3, RZ, RZ, UR42 ;  /* 0x0000002aff037e24 */ /* 0x000fe4000f8e00ff */
[----:B------:R-:W-:-:S03]  /*13d0*/  IMAD.U32 R0, RZ, RZ, UR40 ;  /* 0x00000028ff007e24 */ /* 0x000fc6000f8e00ff */
[----:B------:R-:W-:Y:S02]  /*13e0*/  LEA R3, R3, UR46, 0x3 ;  /* 0x0000002e03037c11 */ /* 0x000fe4000f8e18ff */
[----:B------:R-:W-:-:S04]  /*13f0*/  SHF.L.U32 R0, R0, 0x1f, RZ ;  /* 0x0000001f00007819 */ /* 0x000fc800000006ff */
[----:B------:R0:W1:Y:S01]  /*1400*/  SYNCS.PHASECHK.TRANS64.TRYWAIT P1, [R3+URZ], R0 ;  /* 0x00000000030075a7 */ /* 0x000062000802017f */
[----:B------:R-:W-:Y:S05]  /*1410*/  @!P0 BRA `(.L_x_15) ;  /* 0x0000000000048947 */ /* 0x000fea0003800000 */
[----:B------:R-:W-:Y:S01]  /*1420*/  BPT.TRAP 0x1 ;  /* 0x000000040000795c */ /* 0x000fe20000300000 */
.L_x_15:
[----:B------:R-:W-:-:S05]  /*1430*/  IMAD.U32 R4, RZ, RZ, UR44 ;  /* 0x0000002cff047e24 */ /* 0x000fca000f8e00ff */
[----:B------:R-:W-:Y:S01]  /*1440*/  ISETP.GE.AND P2, PT, R4, 0x1, PT ;  /* 0x000000010400780c */ /* 0x000fe20003f46270 */
[----:B-1----:R-:W-:-:S12]  /*1450*/  @P1 BRA `(.L_x_16) ;  /* 0x0000000000081947 */ /* 0x002fd80003800000 */
[----:B------:R-:W1:Y:S02]  /*1460*/  SYNCS.PHASECHK.TRANS64.TRYWAIT P1, [R3+URZ], R0 ;  /* 0x00000000030075a7 */ /* 0x000e64000802017f */
[----:B-1----:R-:W-:Y:S05]  /*1470*/  @!P1 BRA `(.L_x_17) ;  /* 0x0000009800189947 */ /* 0x002fea0003800000 */
.L_x_16:
[----:B------:R-:W-:Y:S05]  /*1480*/  WARPSYNC.ALL ;  /* 0x0000000000007948 */ /* 0x000fea0003800000 */
[----:B------:R-:W-:Y:S01]  /*1490*/  UIADD3 UR4, UR46, 0x20100, URZ ;  /* 0x000201002e047890 */ /* 0x000fe2000fffe03f */
[----:B------:R-:W-:Y:S01]  /*14a0*/  WARPGROUP.ARRIVE ;  /* 0x00000000000079c5 */ /* 0x000fe20000000000 */
[----:B------:R-:W-:Y:S02]  /*14b0*/  ULEA UR6, UR42, UR45, 0xc ;  /* 0x0000002d2a067291 */ /* 0x000fe4000f8e603f */
[----:B------:R-:W-:Y:S01]  /*14c0*/  USHF.R.U32.HI UR4, URZ, 0x4, UR4 ;  /* 0x000000043f047899 */ /* 0x000fe20008011604 */
[----:B------:R-:W-:Y:S01]  /*14d0*/  UMOV UR13, 0x40000040 ;  /* 0x40000040000d7882 */ /* 0x000fe20000000000 */
[----:B------:R-:W-:-:S02]  /*14e0*/  UMOV UR15, 0x40000040 ;  /* 0x40000040000f7882 */ /* 0x000fc40000000000 */
[----:B------:R-:W-:Y:S01]  /*14f0*/  ULOP3.LUT UR4, UR4, 0x3fff, URZ, 0xc0, !UPT ;  /* 0x00003fff04047892 */ /* 0x000fe2000f8ec03f */
[----:B------:R-:W-:-:S03]  /*1500*/  UMOV UR12, UR6 ;  /* 0x00000006000c7c82 */ /* 0x000fc60008000000 */
[----:B------:R-:W-:-:S04]  /*1510*/  ULOP3.LUT UR8, UR4, 0x10000, URZ, 0xfc, !UPT ;  /* 0x0001000004087892 */ /* 0x000fc8000f8efc3f */
[----:B------:R-:W-:-:S07]  /*1520*/  UIMAD UR4, UR42, 0x600, UR8 ;  /* 0x000006002a0478a4 */ /* 0x000fce000f8e0208 */
[----:B------:R-:W-:Y:S02]  /*1530*/  UMOV UR14, UR4 ;  /* 0x00000004000e7c82 */ /* 0x000fe40008000000 */
[----:B------:R-:W-:Y:S01]  /*1540*/  HGMMA.64x96x16.F32 R72, gdesc[UR12], RZ, !UPT, gsb0 ;  /* 0x016000000c4879f0 */ /* 0x000fe2000c0008ff */
[----:B------:R-:W-:Y:S01]  /*1550*/  UIADD3 UR12, UR6, 0x400, URZ ;  /* 0x00000400060c7890 */ /* 0x000fe2000fffe03f */
[----:B------:R-:W-:Y:S01]  /*1560*/  UMOV UR13, 0x40000040 ;  /* 0x40000040000d7882 */ /* 0x000fe20000000000 */
[----:B------:R-:W-:Y:S02]  /*1570*/  WARPGROUP.DEPBAR.LE gsb0, 0x0 ;  /* 0x00008000000079c5 */ /* 0x000fe40000010000 */
[----:B------:R-:W-:-:S06]  /*1580*/  WARPGROUP.ARRIVE ;  /* 0x00000000000079c5 */ /* 0x000fcc0000000000 */
[----:B------:R-:W-:Y:S01]  /*1590*/  HGMMA.64x96x16.F32 R24, gdesc[UR12], RZ, !UPT, gsb0 ;  /* 0x016000000c1879f0 */ /* 0x000fe2000c0008ff */
[----:B------:R-:W-:Y:S02]  /*15a0*/  UIADD3 UR12, UR6, 0x2, URZ ;  /* 0x00000002060c7890 */ /* 0x000fe4000fffe03f */
[----:B------:R-:W-:Y:S01]  /*15b0*/  UIADD3 UR14, UR4, 0x2, URZ ;  /* 0x00000002040e7890 */ /* 0x000fe2000fffe03f */
[----:B------:R-:W-:Y:S01]  /*15c0*/  UMOV UR13, 0x40000040 ;  /* 0x40000040000d7882 */ /* 0x000fe20000000000 */
[----:B------:R-:W-:Y:S01]  /*15d0*/  UMOV UR15, 0x40000040 ;  /* 0x40000040000f7882 */ /* 0x000fe20000000000 */
[----:B------:R-:W-:Y:S02]  /*15e0*/  WARPGROUP.DEPBAR.LE gsb0, 0x0 ;  /* 0x00008000000079c5 */ /* 0x000fe40000010000 */
[----:B------:R-:W-:-:S06]  /*15f0*/  WARPGROUP.ARRIVE ;  /* 0x00000000000079c5 */ /* 0x000fcc0000000000 */
[----:B------:R-:W-:Y:S01]  /*1600*/  HGMMA.64x96x16.F32 R72, gdesc[UR12], R72, gsb0 ;  /* 0x016000000c4879f0 */ /* 0x000fe20008000848 */
[----:B------:R-:W-:Y:S01]  /*1610*/  UIADD3 UR12, UR6, 0x402, URZ ;  /* 0x00000402060c7890 */ /* 0x000fe2000fffe03f */
[----:B------:R-:W-:Y:S01]  /*1620*/  UMOV UR13, 0x40000040 ;  /* 0x40000040000d7882 */ /* 0x000fe20000000000 */
[----:B------:R-:W-:Y:S02]  /*1630*/  WARPGROUP.DEPBAR.LE gsb0, 0x0 ;  /* 0x00008000000079c5 */ /* 0x000fe40000010000 */
[----:B------:R-:W-:-:S06]  /*1640*/  WARPGROUP.ARRIVE ;  /* 0x00000000000079c5 */ /* 0x000fcc0000000000 */
[----:B------:R-:W-:Y:S01]  /*1650*/  HGMMA.64x96x16.F32 R24, gdesc[UR12], R24, gsb0 ;  /* 0x016000000c1879f0 */ /* 0x000fe20008000818 */
        /* <DEDUP_REMOVED lines=71> */
[----:B------:R-:W-:Y:S03]  /*1ad0*/  HGMMA.64x96x16.F32 R24, gdesc[UR12], R24, gsb0 ;  /* 0x016000000c1879f0 */ /* 0x000fe60008000818 */
[----:B------:R-:W-:Y:S02]  /*1ae0*/  WARPGROUP.DEPBAR.LE gsb0, 0x0 ;  /* 0x00008000000079c5 */ /* 0x000fe40000010000 */
[----:B------:R-:W-:Y:S05]  /*1af0*/  @!P2 BRA `(.L_x_18) ;  /* 0x00000008002ca947 */ /* 0x000fea0003800000 */
[----:B------:R-:W-:Y:S01]  /*1b00*/  UIADD3 UR13, UR42, 0x1, URZ ;  /* 0x000000012a0d7890 */ /* 0x000fe2000fffe03f */
[----:B01----:R-:W-:Y:S01]  /*1b10*/  MOV R0, UR44 ;  /* 0x0000002c00007c02 */ /* 0x003fe20008000f00 */
[----:B------:R-:W-:Y:S02]  /*1b20*/  UMOV UR9, UR42 ;  /* 0x0000002a00097c82 */ /* 0x000fe40008000000 */
[----:B------:R-:W-:-:S04]  /*1b30*/  UISETP.NE.AND UP0, UPT, UR13, 0x2, UPT ;  /* 0x000000020d00788c */ /* 0x000fc8000bf05270 */
[----:B------:R-:W-:Y:S02]  /*1b40*/  USEL UR4, URZ, 0x1, UP0 ;  /* 0x000000013f047887 */ /* 0x000fe40008000000 */
[----:B------:R-:W-:Y:S02]  /*1b50*/  USEL UR13, UR13, URZ, UP0 ;  /* 0x0000003f0d0d7287 */ /* 0x000fe40008000000 */
[----:B------:R-:W-:-:S06]  /*1b60*/  ULOP3.LUT UR4, UR40, UR4, URZ, 0x3c, !UPT ;  /* 0x0000000428047292 */ /* 0x000fcc000f8e3c3f */
[----:B------:R-:W-:-:S07]  /*1b70*/  IMAD.U32 R5, RZ, RZ, UR4 ;  /* 0x00000004ff057e24 */ /* 0x000fce000f8e00ff */
.L_x_25:
[----:B01----:R-:W-:Y:S05]  /*1b80*/  @!P0 BRA `(.L_x_19) ;  /* 0x0000000000048947 */ /* 0x003fea0003800000 */
[----:B------:R-:W-:Y:S01]  /*1b90*/  BPT.TRAP 0x1 ;  /* 0x000000040000795c */ /* 0x000fe20000300000 */
.L_x_19:
[----:B------:R-:W0:Y:S01]  /*1ba0*/  S2UR UR4, SR_CgaCtaId ;  /* 0x00000000000479c3 */ /* 0x000e220000008800 */
[----:B------:R-:W-:Y:S01]  /*1bb0*/  UMOV UR10, 0x400 ;  /* 0x00000400000a7882 */ /* 0x000fe20000000000 */
[----:B------:R-:W-:Y:S01]  /*1bc0*/  SHF.L.U32 R3, R5, 0x1f, RZ ;  /* 0x0000001f05037819 */ /* 0x000fe200000006ff */
[----:B0-----:R-:W-:-:S04]  /*1bd0*/  ULEA UR10, UR4, UR10, 0x18 ;  /* 0x0000000a040a7291 */ /* 0x001fc8000f8ec03f */
[----:B------:R-:W-:-:S09]  /*1be0*/  ULEA UR4, UR13, UR10, 0x3 ;  /* 0x0000000a0d047291 */ /* 0x000fd2000f8e183f */
[----:B------:R0:W1:Y:S01]  /*1bf0*/  SYNCS.PHASECHK.TRANS64.TRYWAIT P1, [UR4], R3 ;  /* 0x00000003ff0075a7 */ /* 0x0000620008020144 */
[----:B------:R-:W-:Y:S05]  /*1c00*/  @!P0 BRA `(.L_x_20) ;  /* 0x0000000000048947 */ /* 0x000fea0003800000 */
[----:B------:R-:W-:Y:S01]  /*1c10*/  BPT.TRAP 0x1 ;  /* 0x000000040000795c */ /* 0x000fe20000300000 */
.L_x_20:
[----:B-1----:R-:W-:Y:S05]  /*1c20*/  @P1 BRA `(.L_x_21) ;  /* 0x0000000000081947 */ /* 0x002fea0003800000 */
[----:B------:R-:W1:Y:S02]  /*1c30*/  SYNCS.PHASECHK.TRANS64.TRYWAIT P1, [UR4], R3 ;  /* 0x00000003ff0075a7 */ /* 0x000e640008020144 */
[----:B-1----:R-:W-:Y:S05]  /*1c40*/  @!P1 BRA `(.L_x_22) ;  /* 0x0000009000389947 */ /* 0x002fea0003800000 */
.L_x_21:
[----:B------:R-:W-:Y:S01]  /*1c50*/  ULEA UR12, UR13, UR45, 0xc ;  /* 0x0000002d0d0c7291 */ /* 0x000fe2000f8e603f */
[----:B------:R-:W-:Y:S01]  /*1c60*/  WARPGROUP.ARRIVE ;  /* 0x00000000000079c5 */ /* 0x000fe20000000000 */
[----:B------:R-:W-:Y:S01]  /*1c70*/  UIMAD UR11, UR13, 0x600, UR8 ;  /* 0x000006000d0b78a4 */ /* 0x000fe2000f8e0208 */
[----:B------:R-:W-:Y:S01]  /*1c80*/  UMOV UR5, 0x40000040 ;  /* 0x4000004000057882 */ /* 0x000fe20000000000 */
[----:B------:R-:W-:-:S03]  /*1c90*/  UMOV UR7, 0x40000040 ;  /* 0x4000004000077882 */ /* 0x000fc60000000000 */
[----:B------:R-:W-:Y:S02]  /*1ca0*/  UMOV UR4, UR12 ;  /* 0x0000000c00047c82 */ /* 0x000fe40008000000 */
[----:B------:R-:W-:Y:S02]  /*1cb0*/  UMOV UR6, UR11 ;  /* 0x0000000b00067c82 */ /* 0x000fe40008000000 */
        /* <DEDUP_REMOVED lines=92> */
[----:B------:R-:W-:Y:S01]  /*2280*/  BPT.TRAP 0x1 ;  /* 0x000000040000795c */ /* 0x000fe20000300000 */
.L_x_23:
[----:B------:R-:W-:Y:S01]  /*2290*/  ULEA UR10, UR9, UR10, 0x3 ;  /* 0x0000000a090a7291 */ /* 0x000fe2000f8e183f */
[----:B------:R-:W-:-:S03]  /*22a0*/  ISETP.GT.U32.AND P1, PT, R18, 0x1, PT ;  /* 0x000000011200780c */ /* 0x000fc60003f24070 */
[----:B------:R-:W-:-:S04]  /*22b0*/  UIADD3 UR10, UR10, 0x10, URZ ;  /* 0x000000100a0a7890 */ /* 0x000fc8000fffe03f */
[----:B------:R-:W-:-:S09]  /*22c0*/  UPRMT UR10, URZ, 0x654, UR10 ;  /* 0x000006543f0a7896 */ /* 0x000fd2000800000a */
[----:B------:R-:W-:Y:S01]  /*22d0*/  SYNCS.ARRIVE.TRANS64.RED.A1T0 RZ, [UR10], RZ ;  /* 0x000000ffffff79a7 */ /* 0x000fe2000810040a */
[----:B------:R-:W-:Y:S05]  /*22e0*/  @P1 BRA `(.L_x_24) ;  /* 0x0000000000041947 */ /* 0x000fea0003800000 */
[----:B------:R-:W-:Y:S01]  /*22f0*/  BPT.TRAP 0x1 ;  /* 0x000000040000795c */ /* 0x000fe20000300000 */
.L_x_24:
[----:B------:R-:W-:Y:S01]  /*2300*/  UIADD3 UR13, UR13, 0x1, URZ ;  /* 0x000000010d0d7890 */ /* 0x000fe2000fffe03f */
[C---:B------:R-:W-:Y:S01]  /*2310*/  ISETP.GT.AND P1, PT, R0.reuse, 0x1, PT ;  /* 0x000000010000780c */ /* 0x040fe20003f24270 */
[----:B------:R-:W-:Y:S01]  /*2320*/  UIADD3 UR9, UR9, 0x1, URZ ;  /* 0x0000000109097890 */ /* 0x000fe2000fffe03f */
[----:B------:R-:W-:Y:S01]  /*2330*/  VIADD R0, R0, 0xffffffff ;  /* 0xffffffff00007836 */ /* 0x000fe20000000000 */
[----:B------:R-:W-:Y:S02]  /*2340*/  UISETP.NE.AND UP0, UPT, UR13, 0x2, UPT ;  /* 0x000000020d00788c */ /* 0x000fe4000bf05270 */
[----:B------:R-:W-:Y:S02]  /*2350*/  UISETP.NE.AND UP1, UPT, UR9, 0x2, UPT ;  /* 0x000000020900788c */ /* 0x000fe4000bf25270 */
[----:B------:R-:W-:Y:S02]  /*2360*/  USEL UR4, URZ, 0x1, UP0 ;  /* 0x000000013f047887 */ /* 0x000fe40008000000 */
[----:B------:R-:W-:-:S02]  /*2370*/  USEL UR13, UR13, URZ, UP0 ;  /* 0x0000003f0d0d7287 */ /* 0x000fc40008000000 */
[----:B------:R-:W-:Y:S02]  /*2380*/  USEL UR9, UR9, URZ, UP1 ;  /* 0x0000003f09097287 */ /* 0x000fe40008800000 */
[----:B------:R-:W-:Y:S01]  /*2390*/  LOP3.LUT R5, R5, UR4, RZ, 0x3c, !PT ;  /* 0x0000000405057c12 */ /* 0x000fe2000f8e3cff */
[----:B------:R-:W-:Y:S09]  /*23a0*/  @P1 BRA `(.L_x_25) ;  /* 0xfffffff400f41947 */ /* 0x000ff2000383ffff */
.L_x_18:
[----:B01----:R-:W0:Y:S02]  /*23b0*/  LDC R0, c[0x0][0x28c] ;  /* 0x0000a300ff007b82 */ /* 0x003e240000000800 */
[----:B0-----:R-:W-:-:S13]  /*23c0*/  ISETP.GE.AND P1, PT, R0, 0x1, PT ;  /* 0x000000010000780c */ /* 0x001fda0003f26270 */
[----:B------:R-:W-:Y:S05]  /*23d0*/  @!P1 BRA `(.L_x_26) ;  /* 0x0000000000389947 */ /* 0x000fea0003800000 */
[----:B------:R-:W-:Y:S05]  /*23e0*/  @!P0 BRA `(.L_x_27) ;  /* 0x0000000000048947 */ /* 0x000fea0003800000 */
[----:B------:R-:W-:Y:S01]  /*23f0*/  BPT.TRAP 0x1 ;  /* 0x000000040000795c */ /* 0x000fe20000300000 */
.L_x_27:
[----:B------:R-:W0:Y:S01]  /*2400*/  S2UR UR6, SR_CgaCtaId ;  /* 0x00000000000679c3 */ /* 0x000e220000008800 */
[----:B------:R-:W-:Y:S01]  /*2410*/  UIADD3 UR4, UR44, UR42, URZ ;  /* 0x0000002a2c047290 */ /* 0x000fe2000fffe03f */
[----:B------:R-:W-:Y:S01]  /*2420*/  ISETP.GT.U32.AND P0, PT, R18, 0x1, PT ;  /* 0x000000011200780c */ /* 0x000fe20003f04070 */
[----:B------:R-:W-:Y:S02]  /*2430*/  UMOV UR5, 0x400 ;  /* 0x0000040000057882 */ /* 0x000fe40000000000 */
[----:B------:R-:W-:-:S04]  /*2440*/  USHF.L.U32 UR4, UR4, 0x3, URZ ;  /* 0x0000000304047899 */ /* 0x000fc8000800063f */
[----:B------:R-:W-:Y:S02]  /*2450*/  ULOP3.LUT UR4, UR4, 0x8, URZ, 0xc0, !UPT ;  /* 0x0000000804047892 */ /* 0x000fe4000f8ec03f */
[----:B0-----:R-:W-:-:S04]  /*2460*/  ULEA UR5, UR6, UR5, 0x18 ;  /* 0x0000000506057291 */ /* 0x001fc8000f8ec03f */
[----:B------:R-:W-:-:S04]  /*2470*/  UIADD3 UR4, UR5, 0x10, UR4 ;  /* 0x0000001005047890 */ /* 0x000fc8000fffe004 */
[----:B------:R-:W-:-:S09]  /*2480*/  UPRMT UR4, URZ, 0x654, UR4 ;  /* 0x000006543f047896 */ /* 0x000fd20008000004 */
[----:B------:R-:W-:Y:S01]  /*2490*/  SYNCS.ARRIVE.TRANS64.RED.A1T0 RZ, [UR4], RZ ;  /* 0x000000ffffff79a7 */ /* 0x000fe20008100404 */
[----:B------:R-:W-:Y:S05]  /*24a0*/  @P0 BRA `(.L_x_26) ;  /* 0x0000000000040947 */ /* 0x000fea0003800000 */
[----:B------:R-:W-:Y:S01]  /*24b0*/  BPT.TRAP 0x1 ;  /* 0x000000040000795c */ /* 0x000fe20000300000 */
.L_x_26:
[----:B------:R-:W-:Y:S01]  /*24c0*/  UIADD3 UR42, UR43, UR42, URZ ;  /* 0x0000002a2b2a7290 */ /* 0x000fe2000fffe03f */
[----:B------:R-:W-:Y:S01]  /*24d0*/  IMAD R3, R132, 0x60, RZ ;  /* 0x0000006084037824 */ /* 0x000fe200078e02ff */
[----:B------:R-:W-:Y:S01]  /*24e0*/  ULDC UR10, c[0x0][0x288] ;  /* 0x0000a200000a7ab9 */ /* 0x000fe20000000800 */
[----:B------:R-:W-:Y:S01]  /*24f0*/  SHF.R.S32.HI R15, RZ, 0x1f, R19 ;  /* 0x0000001fff0f7819 */ /* 0x000fe20000011413 */
[----:B------:R-:W-:Y:S01]  /*2500*/  USHF.R.U32.HI UR4, URZ, 0x1, UR42 ;  /* 0x000000013f047899 */ /* 0x000fe2000801162a */
[----:B------:R-:W-:Y:S01]  /*2510*/  IMAD.SHL.U32 R136, R133, 0x100, RZ ;  /* 0x0000010085887824 */ /* 0x000fe200078e00ff */
[C---:B------:R-:W-:Y:S01]  /*2520*/  LOP3.LUT R4, R3.reuse, 0x6, R128, 0xf8, !PT ;  /* 0x0000000603047812 */ /* 0x040fe200078ef880 */
[----:B------:R-:W-:Y:S01]  /*2530*/  ULDC.64 UR6, c[0x0][0x5d0] ;  /* 0x0001740000067ab9 */ /* 0x000fe20000000a00 */
[----:B------:R-:W-:Y:S01]  /*2540*/  ULOP3.LUT UR4, UR4, 0x1, URZ, 0xc0, !UPT ;  /* 0x0000000104047892 */ /* 0x000fe2000f8ec03f */
[----:B------:R-:W-:Y:S01]  /*2550*/  ISETP.GE.AND P0, PT, R3, UR10, PT ;  /* 0x0000000a03007c0c */ /* 0x000fe2000bf06270 */
[----:B------:R-:W-:Y:S01]  /*2560*/  ULDC UR11, c[0x0][0x284] ;  /* 0x0000a100000b7ab9 */ /* 0x000fe20000000800 */
[----:B------:R-:W-:Y:S01]  /*2570*/  SHF.R.S32.HI R5, RZ, 0x1f, R4 ;  /* 0x0000001fff057819 */ /* 0x000fe20000011404 */
[----:B------:R-:W-:Y:S01]  /*2580*/  IMAD R0, R15, UR6, RZ ;  /* 0x000000060f007c24 */ /* 0x000fe2000f8e02ff */
[----:B------:R-:W-:Y:S01]  /*2590*/  UISETP.GT.U32.AND UP1, UPT, UR42, 0x1, UPT ;  /* 0x000000012a00788c */ /* 0x000fe2000bf24070 */
[----:B------:R-:W-:Y:S01]  /*25a0*/  ISETP.GE.OR P0, PT, R136, UR11, P0 ;  /* 0x0000000b88007c0c */ /* 0x000fe20008706670 */
[----:B------:R-:W-:Y:S01]  /*25b0*/  UISETP.NE.U32.AND UP0, UPT, UR4, 0x1, UPT ;  /* 0x000000010400788c */ /* 0x000fe2000bf05070 */
[C---:B------:R-:W-:Y:S01]  /*25c0*/  IMAD R11, R19.reuse, UR7, R0 ;  /* 0x00000007130b7c24 */ /* 0x040fe2000f8e0200 */
[----:B------:R-:W-:Y:S01]  /*25d0*/  UISETP.LT.U32.AND UP1, UPT, UR43, 0x2, UP1 ;  /* 0x000000022b00788c */ /* 0x000fe20008f21070 */
[----:B------:R-:W-:Y:S01]  /*25e0*/  IMAD.WIDE.U32 R6, R19, UR6, R4 ;  /* 0x0000000613067c25 */ /* 0x000fe2000f8e0004 */
[----:B------:R-:W-:Y:S01]  /*25f0*/  UISETP.GT.U32.AND UP0, UPT, UR43, 0x1, !UP0 ;  /* 0x000000012b00788c */ /* 0x000fe2000c704070 */
[----:B------:R-:W-:Y:S01]  /*2600*/  MOV R0, 0xffffffff ;  /* 0xffffffff00007802 */ /* 0x000fe20000000f00 */
[----:B------:R-:W-:Y:S01]  /*2610*/  ULDC.64 UR8, c[0x0][0x5c8] ;  /* 0x0001720000087ab9 */ /* 0x000fe20000000a00 */
[----:B------:R-:W-:Y:S01]  /*2620*/  IMAD.WIDE R8, R133, 0x100, R22 ;  /* 0x0000010085087825 */ /* 0x000fe200078e0216 */
[----:B------:R-:W-:-:S02]  /*2630*/  USEL UR5, URZ, 0x1, !UP1 ;  /* 0x000000013f057887 */ /* 0x000fc4000c800000 */
[----:B------:R-:W-:Y:S01]  /*2640*/  USEL UR4, URZ, 0x1, !UP0 ;  /* 0x000000013f047887 */ /* 0x000fe2000c000000 */
[----:B------:R-:W-:Y:S01]  /*2650*/  IMAD.IADD R7, R7, 0x1, R11 ;  /* 0x0000000107077824 */ /* 0x000fe200078e020b */
[----:B------:R-:W-:Y:S01]  /*2660*/  ULOP3.LUT UR42, UR42, 0x1, URZ, 0xc0, !UPT ;  /* 0x000000012a2a7892 */ /* 0x000fe2000f8ec03f */
[----:B------:R-:W-:Y:S01]  /*2670*/  IMAD R11, R9, UR8, RZ ;  /* 0x00000008090b7c24 */ /* 0x000fe2000f8e02ff */
[----:B------:R-:W-:Y:S01]  /*2680*/  ULOP3.LUT UR40, UR4, UR40, UR5, 0x96, !UPT ;  /* 0x0000002804287292 */ /* 0x000fe2000f8e9605 */
[----:B------:R-:W-:-:S04]  /*2690*/  IMAD.WIDE.U32 R142, R8, UR8, R6 ;  /* 0x00000008088e7c25 */ /* 0x000fc8000f8e0006 */
[----:B------:R-:W-:Y:S01]  /*26a0*/  IMAD R11, R8, UR9, R11 ;  /* 0x00000009080b7c24 */ /* 0x000fe2000f8e020b */
[----:B------:R-:W-:Y:S06]  /*26b0*/  @P0 BRA `(.L_x_28) ;  /* 0x0000006800a40947 */ /* 0x000fec0003800000 */
[----:B-----5:R-:W-:Y:S01]  /*26c0*/  FSETP.NEU.AND P1, PT, R121, RZ, PT ;  /* 0x000000ff7900720b */ /* 0x020fe20003f2d000 */
[----:B------:R-:W-:Y:S01]  /*26d0*/  IMAD.IADD R136, R131, 0x1, -R136 ;  /* 0x0000000183887824 */ /* 0x000fe200078e0a88 */
[----:B------:R-:W-:Y:S01]  /*26e0*/  BSSY B0, `(.L_x_28) ;  /* 0x00006a6000007945 */ /* 0x000fe20003800000 */
[----:B------:R-:W-:Y:S02]  /*26f0*/  IMAD.IADD R3, R122, 0x1, -R3 ;  /* 0x000000017a037824 */ /* 0x000fe400078e0a03 */
[----:B------:R-:W-:Y:S01]  /*2700*/  IMAD.IADD R145, R143, 0x1, R11 ;  /* 0x000000018f917824 */ /* 0x000fe200078e020b */
[----:B------:R-:W-:-:S04]  /*2710*/  ISETP.GT.AND P3, PT, R136, RZ, PT ;  /* 0x000000ff8800720c */ /* 0x000fc80003f64270 */
[----:B------:R-:W-:-:S03]  /*2720*/  ISETP.GT.AND P0, PT, R3, RZ, P3 ;  /* 0x000000ff0300720c */ /* 0x000fc60001f04270 */
[----:B------:R-:W-:Y:S10]  /*2730*/  @!P1 BRA `(.L_x_29) ;  /* 0x0000004800dc9947 */ /* 0x000ff40003800000 */
[----:B------:R-:W0:Y:S01]  /*2740*/  LDC.64 R10, c[0x0][0x5b8] ;  /* 0x00016e00ff0a7b82 */ /* 0x000e220000000a00 */
[----:B------:R-:W-:-:S07]  /*2750*/  ULDC.64 UR4, c[0x0][0x5c0] ;  /* 0x0001700000047ab9 */ /* 0x000fce0000000a00 */
[----:B------:R-:W1:Y:S08]  /*2760*/  LDC.64 R12, c[0x0][0x5b0] ;  /* 0x00016c00ff0c7b82 */ /* 0x000e700000000a00 */
[----:B------:R-:W2:Y:S01]  /*2770*/  LDC.64 R6, c[0x0][0x5a8] ;  /* 0x00016a00ff067b82 */ /* 0x000ea20000000a00 */
[----:B0-----:R-:W-:-:S04]  /*2780*/  IMAD R14, R15, R10, RZ ;  /* 0x0000000a0f0e7224 */ /* 0x001fc800078e02ff */
[C---:B------:R-:W-:Y:S02]  /*2790*/  IMAD R11, R19.reuse, R11, R14 ;  /* 0x0000000b130b7224 */ /* 0x040fe400078e020e */
[----:B------:R-:W-:-:S04]  /*27a0*/  IMAD.WIDE.U32 R14, R19, R10, R4 ;  /* 0x0000000a130e7225 */ /* 0x000fc800078e0004 */
[----:B-1----:R-:W-:Y:S02]  /*27b0*/  IMAD R20, R9, R12, RZ ;  /* 0x0000000c09147224 */ /* 0x002fe400078e02ff */
[----:B------:R-:W-:Y:S02]  /*27c0*/  IMAD.IADD R21, R15, 0x1, R11 ;  /* 0x000000010f157824 */ /* 0x000fe400078e020b */
[----:B------:R-:W-:Y:S01]  /*27d0*/  IMAD R143, R8, R13, R20 ;  /* 0x0000000d088f7224 */ /* 0x000fe200078e0214 */
[----:B------:R-:W-:-:S05]  /*27e0*/  MOV R20, R14 ;  /* 0x0000000e00147202 */ /* 0x000fca0000000f00 */
[----:B------:R-:W-:-:S04]  /*27f0*/  IMAD.WIDE.U32 R132, R8, R12, R20 ;  /* 0x0000000c08847225 */ /* 0x000fc800078e0014 */
[----:B------:R-:W-:Y:S01]  /*2800*/  IMAD.IADD R133, R133, 0x1, R143 ;  /* 0x0000000185857824 */ /* 0x000fe200078e028f */
[----:B--2---:R-:W-:-:S04]  /*2810*/  LEA R134, P1, R132, R6, 0x1 ;  /* 0x0000000684867211 */ /* 0x004fc800078208ff */
[----:B------:R-:W-:-:S05]  /*2820*/  LEA.HI.X R135, R132, R7, R133, 0x1, P1 ;  /* 0x0000000784877211 */ /* 0x000fca00008f0c85 */
[----:B------:R0:W2:Y:S01]  /*2830*/  @P0 LDG.E.LTC128B.U16 R137, desc[UR36][R134.64] ;  /* 0x0000002486890981 */ /* 0x0000a2000c1e1520 */
[----:B------:R-:W-:Y:S01]  /*2840*/  IMAD.WIDE.U32 R138, R8, R12, R4 ;  /* 0x0000000c088a7225 */ /* 0x000fe200078e0004 */
[----:B------:R-:W-:Y:S03]  /*2850*/  BSSY B1, `(.L_x_30) ;  /* 0x0000012000017945 */ /* 0x000fe60003800000 */
[----:B------:R-:W-:Y:S02]  /*2860*/  IMAD.IADD R139, R143, 0x1, R139 ;  /* 0x000000018f8b7824 */ /* 0x000fe400078e028b */
[----:B------:R-:W-:-:S04]  /*2870*/  IMAD.WIDE.U32 R140, R19, R10, R138 ;  /* 0x0000000a138c7225 */ /* 0x000fc800078e008a */
[----:B0-----:R-:W-:Y:S01]  /*2880*/  IMAD.SHL.U32 R134, R12, 0x8, RZ ;  /* 0x000000080c867824 */ /* 0x001fe200078e00ff */
[----:B------:R-:W-:Y:S01]  /*2890*/  LEA R138, P2, R140, R6, 0x1 ;  /* 0x000000068c8a7211 */ /* 0x000fe200078408ff */
[----:B--2---:R-:W-:-:S05]  /*28a0*/  HADD2.F32 R132, -RZ, R137.H0_H0 ;  /* 0x20000089ff847230 */ /* 0x004fca0000004100 */
[----:B------:R-:W-:Y:S01]  /*28b0*/  FMUL R133, R132, R121 ;  /* 0x0000007984857220 */ /* 0x000fe20000400000 */
[----:B------:R-:W-:-:S03]  /*28c0*/  LEA R132, P1, R142, UR4, 0x1 ;  /* 0x000000048e847c11 */ /* 0x000fc6000f8208ff */
[----:B------:R-:W-:Y:S01]  /*28d0*/  FFMA R133, R72, R120, R133 ;  /* 0x0000007848857223 */ /* 0x000fe20000000085 */
[----:B------:R-:W-:-:S04]  /*28e0*/  IMAD.IADD R72, R11, 0x1, R141 ;  /* 0x000000010b487824 */ /* 0x000fc800078e028d */
[----:B------:R-:W-:Y:S02]  /*28f0*/  F2FP.F16.F32.PACK_AB R135, RZ, R133 ;  /* 0x00000085ff87723e */ /* 0x000fe400000000ff */
[----:B------:R-:W-:Y:S02]  /*2900*/  LEA.HI.X R133, R142, UR5, R145, 0x1, P1 ;  /* 0x000000058e857c11 */ /* 0x000fe400088f0c91 */
[----:B------:R-:W-:Y:S02]  /*2910*/  ISETP.GT.AND P1, PT, R3, 0x1, P3 ;  /* 0x000000010300780c */ /* 0x000fe40001f24270 */
[----:B------:R-:W-:Y:S01]  /*2920*/  LEA.HI.X R139, R140, R7, R72, 0x1, P2 ;  /* 0x000000078c8b7211 */ /* 0x000fe200010f0c48 */
[----:B------:R0:W-:Y:S02]  /*2930*/  @P0 STG.E.U16 desc[UR36][R132.64], R135 ;  /* 0x0000008784000986 */ /* 0x0001e4000c101524 */
[----:B0-----:R-:W-:-:S08]  /*2940*/  SHF.L.U64.HI R135, R12, 0x3, R13 ;  /* 0x000000030c877819 */ /* 0x001fd0000001020d */
[----:B------:R-:W-:Y:S05]  /*2950*/  @!P1 BRA `(.L_x_31) ;  /* 0x0000000000049947 */ /* 0x000fea0003800000 */
[----:B------:R0:W5:Y:S02]  /*2960*/  LDG.E.LTC128B.U16 R137, desc[UR36][R138.64+0x2] ;  /* 0x000002248a897981 */ /* 0x000164000c1e1520 */
.L_x_31:
[----:B------:R-:W-:Y:S05]  /*2970*/  BSYNC B1 ;  /* 0x0000000000017941 */ /* 0x000fea0003800000 */
.L_x_30:
[----:B-----5:R-:W-:Y:S01]  /*2980*/  HADD2.F32 R72, -RZ, R137.H0_H0 ;  /* 0x20000089ff487230 */ /* 0x020fe20000004100 */
[----:B------:R-:W-:Y:S01]  /*2990*/  ISETP.GT.AND P0, PT, R136, 0x8, PT ;  /* 0x000000088800780c */ /* 0x000fe20003f04270 */
[----:B------:R-:W-:Y:S01]  /*29a0*/  IMAD.WIDE.U32 R144, R8, R12, R134 ;  /* 0x0000000c08907225 */ /* 0x000fe200078e0086 */
[----:B------:R-:W-:-:S03]  /*29b0*/  PRMT R147, R137, 0x7610, R147 ;  /* 0x0000761089937816 */ /* 0x000fc60000000093 */
[----:B------:R-:W-:Y:S01]  /*29c0*/  FMUL R72, R72, R121 ;  /* 0x0000007948487220 */ /* 0x000fe20000400000 */
[----:B------:R-:W-:Y:S02]  /*29d0*/  ISETP.GT.AND P2, PT, R3, RZ, P0 ;  /* 0x000000ff0300720c */ /* 0x000fe40000744270 */
[----:B------:R-:W-:Y:S01]  /*29e0*/  IADD3 R143, R143, R145, RZ ;  /* 0x000000918f8f7210 */ /* 0x000fe20007ffe0ff */
[----:B------:R-:W-:Y:S01]  /*29f0*/  FFMA R72, R73, R120, R72 ;  /* 0x0000007849487223 */ /* 0x000fe20000000048 */
[----:B------:R-:W-:-:S04]  /*2a00*/  IADD3 R73, P4, R14, R144, RZ ;  /* 0x000000900e497210 */ /* 0x000fc80007f9e0ff */
[----:B------:R-:W-:Y:S01]  /*2a10*/  F2FP.F16.F32.PACK_AB R72, RZ, R72 ;  /* 0x00000048ff48723e */ /* 0x000fe200000000ff */
[----:B------:R-:W-:Y:S01]  /*2a20*/  IMAD.X R142, R143, 0x1, R21, P4 ;  /* 0x000000018f8e7824 */ /* 0x000fe200020e0615 */
[C---:B------:R-:W-:Y:S02]  /*2a30*/  LEA R140, P4, R73.reuse, R6, 0x1 ;  /* 0x00000006498c7211 */ /* 0x040fe400078808ff */
[----:B------:R-:W-:Y:S02]  /*2a40*/  PRMT R145, R72, 0x7610, R145 ;  /* 0x0000761048917816 */ /* 0x000fe40000000091 */
[----:B------:R-:W-:-:S03]  /*2a50*/  LEA.HI.X R141, R73, R7, R142, 0x1, P4 ;  /* 0x00000007498d7211 */ /* 0x000fc600020f0c8e */
[----:B------:R1:W-:Y:S04]  /*2a60*/  @P1 STG.E.U16 desc[UR36][R132.64+0x2], R145 ;  /* 0x0000029184001986 */ /* 0x0003e8000c101524 */
[----:B------:R2:W3:Y:S01]  /*2a70*/  @P2 LDG.E.LTC128B.U16 R147, desc[UR36][R140.64] ;  /* 0x000000248c932981 */ /* 0x0004e2000c1e1520 */
[----:B------:R-:W-:Y:S01]  /*2a80*/  IMAD.SHL.U32 R137, R126, 0x2, RZ ;  /* 0x000000027e897824 */ /* 0x000fe200078e00ff */
[----:B------:R-:W-:Y:S01]  /*2a90*/  IADD3 R144, P1, R4, R144, RZ ;  /* 0x0000009004907210 */ /* 0x000fe20007f3e0ff */
[----:B------:R-:W-:Y:S03]  /*2aa0*/  BSSY B1, `(.L_x_32) ;  /* 0x0000011000017945 */ /* 0x000fe60003800000 */
[----:B------:R-:W-:Y:S01]  /*2ab0*/  IADD3 R142, P4, R137, R132, RZ ;  /* 0x00000084898e7210 */ /* 0x000fe20007f9e0ff */
[----:B-1----:R-:W-:Y:S01]  /*2ac0*/  IMAD.X R145, R5, 0x1, R143, P1 ;  /* 0x0000000105917824 */ /* 0x002fe200008e068f */
[----:B------:R-:W-:Y:S01]  /*2ad0*/  ISETP.GT.AND P1, PT, R3, 0x1, P0 ;  /* 0x000000010300780c */ /* 0x000fe20000724270 */
[----:B------:R-:W-:-:S03]  /*2ae0*/  IMAD.WIDE.U32 R144, R19, R10, R144 ;  /* 0x0000000a13907225 */ /* 0x000fc600078e0090 */
[----:B--2---:R-:W-:Y:S01]  /*2af0*/  LEA R140, P5, R144, R6, 0x1 ;  /* 0x00000006908c7211 */ /* 0x004fe200078a08ff */
[----:B---3--:R-:W-:-:S05]  /*2b00*/  HADD2.F32 R72, -RZ, R147.H0_H0 ;  /* 0x20000093ff487230 */ /* 0x008fca0000004100 */
[----:B------:R-:W-:Y:S01]  /*2b10*/  FMUL R73, R72, R121 ;  /* 0x0000007948497220 */ /* 0x000fe20000400000 */
[----:B------:R-:W-:-:S03]  /*2b20*/  IMAD.IADD R72, R11, 0x1, R145 ;  /* 0x000000010b487824 */ /* 0x000fc600078e0291 */
[----:B------:R-:W-:Y:S01]  /*2b30*/  FFMA R74, R74, R120, R73 ;  /* 0x000000784a4a7223 */ /* 0x000fe20000000049 */
[----:B------:R-:W-:Y:S02]  /*2b40*/  SHF.L.U64.HI R73, R126, 0x1, R125 ;  /* 0x000000017e497819 */ /* 0x000fe4000001027d */
[----:B------:R-:W-:Y:S02]  /*2b50*/  LEA.HI.X R141, R144, R7, R72, 0x1, P5 ;  /* 0x00000007908d7211 */ /* 0x000fe400028f0c48 */
[----:B------:R-:W-:Y:S02]  /*2b60*/  F2FP.F16.F32.PACK_AB R74, RZ, R74 ;  /* 0x0000004aff4a723e */ /* 0x000fe400000000ff */
[----:B------:R-:W-:-:S05]  /*2b70*/  IADD3.X R143, R73, R133, RZ, P4, !PT ;  /* 0x00000085498f7210 */ /* 0x000fca00027fe4ff */
[----:B------:R1:W-:Y:S01]  /*2b80*/  @P2 STG.E.U16 desc[UR36][R142.64], R74 ;  /* 0x0000004a8e002986 */ /* 0x0003e2000c101524 */
[----:B------:R-:W-:Y:S05]  /*2b90*/  @!P1 BRA `(.L_x_33) ;  /* 0x0000000000049947 */ /* 0x000fea0003800000 */
[----:B------:R2:W5:Y:S02]  /*2ba0*/  LDG.E.LTC128B.U16 R147, desc[UR36][R140.64+0x2] ;  /* 0x000002248c937981 */ /* 0x000564000c1e1520 */
.L_x_33:
[----:B------:R-:W-:Y:S05]  /*2bb0*/  BSYNC B1 ;  /* 0x0000000000017941 */ /* 0x000fea0003800000 */
.L_x_32:
[----:B-----5:R-:W-:Y:S01]  /*2bc0*/  HADD2.F32 R72, -RZ, R147.H0_H0 ;  /* 0x20000093ff487230 */ /* 0x020fe20000004100 */
[----:B------:R-:W-:Y:S01]  /*2bd0*/  ISETP.GT.AND P2, PT, R3, 0x8, P3 ;  /* 0x000000080300780c */ /* 0x000fe20001f44270 */
[----:B-1----:R-:W-:Y:S01]  /*2be0*/  @P1 IMAD.MOV.U32 R74, RZ, RZ, R142 ;  /* 0x000000ffff4a1224 */ /* 0x002fe200078e008e */
[----:B------:R-:W-:Y:S02]  /*2bf0*/  BSSY B1, `(.L_x_34) ;  /* 0x0000008000017945 */ /* 0x000fe40003800000 */
[----:B------:R-:W-:-:S04]  /*2c00*/  FMUL R72, R72, R121 ;  /* 0x0000007948487220 */ /* 0x000fc80000400000 */
[----:B------:R-:W-:Y:S01]  /*2c10*/  FFMA R72, R75, R120, R72 ;  /* 0x000000784b487223 */ /* 0x000fe20000000048 */
[----:B------:R-:W-:-:S04]  /*2c20*/  @P1 IMAD.MOV.U32 R75, RZ, RZ, R143 ;  /* 0x000000ffff4b1224 */ /* 0x000fc800078e008f */
[----:B------:R-:W-:-:S05]  /*2c30*/  F2FP.F16.F32.PACK_AB R72, RZ, R72 ;  /* 0x00000048ff48723e */ /* 0x000fca00000000ff */
[----:B------:R1:W-:Y:S01]  /*2c40*/  @P1 STG.E.U16 desc[UR36][R74.64+0x2], R72 ;  /* 0x000002484a001986 */ /* 0x0003e2000c101524 */
[----:B------:R-:W-:Y:S05]  /*2c50*/  @!P2 BRA `(.L_x_35) ;  /* 0x000000000004a947 */ /* 0x000fea0003800000 */
[----:B------:R3:W5:Y:S02]  /*2c60*/  LDG.E.LTC128B.U16 R147, desc[UR36][R138.64+0x10] ;  /* 0x000010248a937981 */ /* 0x000764000c1e1520 */
.L_x_35:
[----:B------:R-:W-:Y:S05]  /*2c70*/  BSYNC B1 ;  /* 0x0000000000017941 */ /* 0x000fea0003800000 */
.L_x_34:
[----:B-1---5:R-:W-:Y:S01]  /*2c80*/  HADD2.F32 R72, -RZ, R147.H0_H0 ;  /* 0x20000093ff487230 */ /* 0x022fe20000004100 */
[----:B------:R-:W-:Y:S01]  /*2c90*/  ISETP.GT.AND P1, PT, R3, 0x9, P3 ;  /* 0x000000090300780c */ /* 0x000fe20001f24270 */
[----:B------:R-:W-:Y:S01]  /*2ca0*/  @P2 IMAD.MOV.U32 R74, RZ, RZ, R132 ;  /* 0x000000ffff4a2224 */ /* 0x000fe200078e0084 */
[----:B------:R-:W-:Y:S02]  /*2cb0*/  BSSY B1, `(.L_x_36) ;  /* 0x0000009000017945 */ /* 0x000fe40003800000 */
[----:B------:R-:W-:-:S04]  /*2cc0*/  FMUL R75, R72, R121 ;  /* 0x00000079484b7220 */ /* 0x000fc80000400000 */
[----:B------:R-:W-:-:S05]  /*2cd0*/  FFMA R75, R76, R120, R75 ;  /* 0x000000784c4b7223 */ /* 0x000fca000000004b */
[----:B------:R-:W-:-:S04]  /*2ce0*/  F2FP.F16.F32.PACK_AB R75, RZ, R75 ;  /* 0x0000004bff4b723e */ /* 0x000fc800000000ff */
[----:B------:R-:W-:Y:S01]  /*2cf0*/  PRMT R72, R75, 0x7610, R72 ;  /* 0x000076104b487816 */ /* 0x000fe20000000048 */
[----:B------:R-:W-:-:S05]  /*2d00*/  @P2 IMAD.MOV.U32 R75, RZ, RZ, R133 ;  /* 0x000000ffff4b2224 */ /* 0x000fca00078e0085 */
[----:B------:R1:W-:Y:S01]  /*2d10*/  @P2 STG.E.U16 desc[UR36][R74.64+0x10], R72 ;  /* 0x000010484a002986 */ /* 0x0003e2000c101524 */
[----:B------:R-:W-:Y:S05]  /*2d20*/  @!P1 BRA `(.L_x_37) ;  /* 0x0000000000049947 */ /* 0x000fea0003800000 */
[----:B------:R4:W5:Y:S02]  /*2d30*/  LDG.E.LTC128B.U16 R147, desc[UR36][R138.64+0x12] ;  /* 0x000012248a937981 */ /* 0x000964000c1e1520 */
.L_x_37:
[----:B------:R-:W-:Y:S05]  /*2d40*/  BSYNC B1 ;  /* 0x0000000000017941 */ /* 0x000fea0003800000 */
.L_x_36:
[----:B-1---5:R-:W-:Y:S01]  /*2d50*/  HADD2.F32 R72, -RZ, R147.H0_H0 ;  /* 0x20000093ff487230 */ /* 0x022fe20000004100 */
[----:B------:R-:W-:Y:S01]  /*2d60*/  @P1 MOV R74, R132 ;  /* 0x00000084004a1202 */ /* 0x000fe20000000f00 */
[----:B------:R-:W-:Y:S01]  /*2d70*/  @P1 IMAD.MOV.U32 R75, RZ, RZ, R133 ;  /* 0x000000ffff4b1224 */ /* 0x000fe200078e0085 */
[----:B------:R-:W-:Y:S01]  /*2d80*/  ISETP.GT.AND P2, PT, R3, 0x8, P0 ;  /* 0x000000080300780c */ /* 0x000fe20000744270 */
[----:B------:R-:W-:Y:S01]  /*2d90*/  BSSY B1, `(.L_x_38) ;  /* 0x0000007000017945 */ /* 0x000fe20003800000 */
[----:B------:R-:W-:-:S04]  /*2da0*/  FMUL R72, R72, R121 ;  /* 0x0000007948487220 */ /* 0x000fc80000400000 */
[----:B------:R-:W-:-:S05]  /*2db0*/  FFMA R72, R77, R120, R72 ;  /* 0x000000784d487223 */ /* 0x000fca0000000048 */
[----:B------:R-:W-:-:S05]  /*2dc0*/  F2FP.F16.F32.PACK_AB R72, RZ, R72 ;  /* 0x00000048ff48723e */ /* 0x000fca00000000ff */
[----:B------:R1:W-:Y:S01]  /*2dd0*/  @P1 STG.E.U16 desc[UR36][R74.64+0x12], R72 ;  /* 0x000012484a001986 */ /* 0x0003e2000c101524 */
[----:B------:R-:W-:Y:S05]  /*2de0*/  @!P2 BRA `(.L_x_39) ;  /* 0x000000000004a947 */ /* 0x000fea0003800000 */
[----:B------:R0:W5:Y:S02]  /*2df0*/  LDG.E.LTC128B.U16 R147, desc[UR36][R140.64+0x10] ;  /* 0x000010248c937981 */ /* 0x000164000c1e1520 */
.L_x_39:
[----:B------:R-:W-:Y:S05]  /*2e00*/  BSYNC B1 ;  /* 0x0000000000017941 */ /* 0x000fea0003800000 */
.L_x_38:
        /* <DEDUP_REMOVED lines=12> */
.L_x_41:
[----:B------:R-:W-:Y:S05]  /*2ed0*/  BSYNC B1 ;  /* 0x0000000000017941 */ /* 0x000fea0003800000 */
.L_x_40:
        /* <DEDUP_REMOVED lines=11> */
.L_x_43:
[----:B------:R-:W-:Y:S05]  /*2f90*/  BSYNC B1 ;  /* 0x0000000000017941 */ /* 0x000fea0003800000 */
.L_x_42:
        /* <DEDUP_REMOVED lines=12> */
.L_x_45:
[----:B------:R-:W-:Y:S05]  /*3060*/  BSYNC B1 ;  /* 0x0000000000017941 */ /* 0x000fea0003800000 */
.L_x_44:
[----:B-1---5:R-:W-:Y:S01]  /*3070*/  HADD2.F32 R72, -RZ, R147.H0_H0 ;  /* 0x20000093ff487230 */ /* 0x022fe20000004100 */
[----:B------:R-:W-:Y:S01]  /*3080*/  ISETP.GT.AND P2, PT, R3, 0x10, P0 ;  /* 0x000000100300780c */ /* 0x000fe20000744270 */
[----:B------:R-:W-:Y:S01]  /*3090*/  @P1 IMAD.MOV.U32 R74, RZ, RZ, R132 ;  /* 0x000000ffff4a1224 */ /* 0x000fe200078e0084 */
[----:B------:R-:W-:Y:S01]  /*30a0*/  BSSY B1, `(.L_x_46) ;  /* 0x0000008000017945 */ /* 0x000fe20003800000 */
[----:B------:R-:W-:Y:S02]  /*30b0*/  @P1 IMAD.MOV.U32 R75, RZ, RZ, R133 ;  /* 0x000000ffff4b1224 */ /* 0x000fe400078e0085 */
[----:B------:R-:W-:-:S04]  /*30c0*/  FMUL R72, R72, R121 ;  /* 0x0000007948487220 */ /* 0x000fc80000400000 */
[----:B------:R-:W-:-:S05]  /*30d0*/  FFMA R72, R81, R120, R72 ;  /* 0x0000007851487223 */ /* 0x000fca0000000048 */
[----:B------:R-:W-:-:S05]  /*30e0*/  F2FP.F16.F32.PACK_AB R72, RZ, R72 ;  /* 0x00000048ff48723e */ /* 0x000fca00000000ff */
[----:B------:R1:W-:Y:S01]  /*30f0*/  @P1 STG.E.U16 desc[UR36][R74.64+0x22], R72 ;  /* 0x000022484a001986 */ /* 0x0003e2000c101524 */
[----:B------:R-:W-:Y:S05]  /*3100*/  @!P2 BRA `(.L_x_47) ;  /* 0x000000000004a947 */ /* 0x000fea0003800000 */
[----:B------:R0:W5:Y:S02]  /*3110*/  LDG.E.LTC128B.U16 R147, desc[UR36][R140.64+0x20] ;  /* 0x000020248c937981 */ /* 0x000164000c1e1520 */
.L_x_47:
[----:B------:R-:W-:Y:S05]  /*3120*/  BSYNC B1 ;  /* 0x0000000000017941 */ /* 0x000fea0003800000 */
.L_x_46:
[----:B-1---5:R-:W-:Y:S01]  /*3130*/  HADD2.F32 R72, -RZ, R147.H0_H0 ;  /* 0x20000093ff487230 */ /* 0x022fe20000004100 */
[----:B------:R-:W-:Y:S01]  /*3140*/  @P2 MOV R74, R142 ;  /* 0x0000008e004a2202 */ /* 0x000fe20000000f00 */
[----:B------:R-:W-:Y:S01]  /*3150*/  BSSY B1, `(.L_x_48) ;  /* 0x000000a000017945 */ /* 0x000fe20003800000 */
[----:B------:R-:W-:Y:S02]  /*3160*/  ISETP.GT.AND P1, PT, R3, 0x11, P0 ;  /* 0x000000110300780c */ /* 0x000fe40000724270 */
        /* <DEDUP_REMOVED lines=8> */
.L_x_49:
[----:B------:R-:W-:Y:S05]  /*31f0*/  BSYNC B1 ;  /* 0x0000000000017941 */ /* 0x000fea0003800000 */
.L_x_48:
        /* <DEDUP_REMOVED lines=11> */
.L_x_51:
[----:B------:R-:W-:Y:S05]  /*32b0*/  BSYNC B1 ;  /* 0x0000000000017941 */ /* 0x000fea0003800000 */
.L_x_50:
[----:B-1---5:R-:W-:Y:S01]  /*32c0*/  HADD2.F32 R72, -RZ, R147.H0_H0 ;  /* 0x20000093ff487230 */ /* 0x022fe20000004100 */
[----:B------:R-:W-:Y:S01]  /*32d0*/  ISETP.GT.AND P1, PT, R3, 0x19, P3 ;  /* 0x000000190300780c */ /* 0x000fe20001f24270 */
[----:B------:R-:W-:Y:S01]  /*32e0*/  @P2 IMAD.MOV.U32 R74, RZ, RZ, R132 ;  /* 0x000000ffff4a2224 */ /* 0x000fe200078e0084 */
[----:B------:R-:W-:Y:S02]  /*32f0*/  BSSY B1, `(.L_x_52) ;  /* 0x0000009000017945 */ /* 0x000fe40003800000 */
[----:B------:R-:W-:-:S04]  /*3300*/  FMUL R75, R72, R121 ;  /* 0x00000079484b7220 */ /* 0x000fc80000400000 */
[----:B------:R-:W-:-:S05]  /*3310*/  FFMA R75, R84, R120, R75 ;  /* 0x00000078544b7223 */ /* 0x000fca000000004b */
[----:B------:R-:W-:-:S04]  /*3320*/  F2FP.F16.F32.PACK_AB R75, RZ, R75 ;  /* 0x0000004bff4b723e */ /* 0x000fc800000000ff */
[----:B------:R-:W-:Y:S02]  /*3330*/  PRMT R72, R75, 0x7610, R72 ;  /* 0x000076104b487816 */ /* 0x000fe40000000048 */
[----:B------:R-:W-:-:S05]  /*3340*/  @P2 MOV R75, R133 ;  /* 0x00000085004b2202 */ /* 0x000fca0000000f00 */
[----:B------:R1:W-:Y:S01]  /*3350*/  @P2 STG.E.U16 desc[UR36][R74.64+0x30], R72 ;  /* 0x000030484a002986 */ /* 0x0003e2000c101524 */
[----:B------:R-:W-:Y:S05]  /*3360*/  @!P1 BRA `(.L_x_53) ;  /* 0x0000000000049947 */ /* 0x000fea0003800000 */
[----:B------:R0:W5:Y:S02]  /*3370*/  LDG.E.LTC128B.U16 R147, desc[UR36][R138.64+0x32] ;  /* 0x000032248a937981 */ /* 0x000164000c1e1520 */
.L_x_53:
[----:B------:R-:W-:Y:S05]  /*3380*/  BSYNC B1 ;  /* 0x0000000000017941 */ /* 0x000fea0003800000 */
.L_x_52:
        /* <DEDUP_REMOVED lines=11> */
.L_x_55:
[----:B------:R-:W-:Y:S05]  /*3440*/  BSYNC B1 ;  /* 0x0000000000017941 */ /* 0x000fea0003800000 */
.L_x_54:
        /* <DEDUP_REMOVED lines=12> */
.L_x_57:
[----:B------:R-:W-:Y:S05]  /*3510*/  BSYNC B1 ;  /* 0x0000000000017941 */ /* 0x000fea0003800000 */
.L_x_56:
        /* <DEDUP_REMOVED lines=11> */
.L_x_59:
[----:B------:R-:W-:Y:S05]  /*35d0*/  BSYNC B1 ;  /* 0x0000000000017941 */ /* 0x000fea0003800000 */
.L_x_58:
        /* <DEDUP_REMOVED lines=12> */
.L_x_61:
[----:B------:R-:W-:Y:S05]  /*36a0*/  BSYNC B1 ;  /* 0x0000000000017941 */ /* 0x000fea0003800000 */
.L_x_60:
        /* <DEDUP_REMOVED lines=11> */
.L_x_63:
[----:B------:R-:W-:Y:S05]  /*3760*/  BSYNC B1 ;  /* 0x0000000000017941 */ /* 0x000fea0003800000 */
.L_x_62:
        /* <DEDUP_REMOVED lines=12> */
.L_x_65:
[----:B------:R-:W-:Y:S05]  /*3830*/  BSYNC B1 ;  /* 0x0000000000017941 */ /* 0x000fea0003800000 */
.L_x_64:
        /* <DEDUP_REMOVED lines=11> */
.L_x_67:
[----:B------:R-:W-:Y:S05]  /*38f0*/  BSYNC B1 ;  /* 0x0000000000017941 */ /* 0x000fea0003800000 */
.L_x_66:
        /* <DEDUP_REMOVED lines=12> */
.L_x_69:
[----:B------:R-:W-:Y:S05]  /*39c0*/  BSYNC B1 ;  /* 0x0000000000017941 */ /* 0x000fea0003800000 */
.L_x_68:
        /* <DEDUP_REMOVED lines=11> */
.L_x_71:
[----:B------:R-:W-:Y:S05]  /*3a80*/  BSYNC B1 ;  /* 0x0000000000017941 */ /* 0x000fea0003800000 */
.L_x_70:
        /* <DEDUP_REMOVED lines=12> */
.L_x_73:
[----:B------:R-:W-:Y:S05]  /*3b50*/  BSYNC B1 ;  /* 0x0000000000017941 */ /* 0x000fea0003800000 */
.L_x_72:
        /* <DEDUP_REMOVED lines=11> */
.L_x_75:
[----:B------:R-:W-:Y:S05]  /*3c10*/  BSYNC B1 ;  /* 0x0000000000017941 */ /* 0x000fea0003800000 */
.L_x_74:
        /* <DEDUP_REMOVED lines=12> */
.L_x_77:
[----:B------:R-:W-:Y:S05]  /*3ce0*/  BSYNC B1 ;  /* 0x0000000000017941 */ /* 0x000fea0003800000 */
.L_x_76:
        /* <DEDUP_REMOVED lines=11> */
.L_x_79:
[----:B------:R-:W-:Y:S05]  /*3da0*/  BSYNC B1 ;  /* 0x0000000000017941 */ /* 0x000fea0003800000 */
.L_x_78:
        /* <DEDUP_REMOVED lines=12> */
.L_x_81:
[----:B------:R-:W-:Y:S05]  /*3e70*/  BSYNC B1 ;  /* 0x0000000000017941 */ /* 0x000fea0003800000 */
.L_x_80:
        /* <DEDUP_REMOVED lines=11> */
.L_x_83:
[----:B------:R-:W-:Y:S05]  /*3f30*/  BSYNC B1 ;  /* 0x0000000000017941 */ /* 0x000fea0003800000 */
.L_x_82:
        /* <DEDUP_REMOVED lines=12> */
.L_x_85:
[----:B------:R-:W-:Y:S05]  /*4000*/  BSYNC B1 ;  /* 0x0000000000017941 */ /* 0x000fea0003800000 */
.L_x_84:
        /* <DEDUP_REMOVED lines=11> */
.L_x_87:
[----:B------:R-:W-:Y:S05]  /*40c0*/  BSYNC B1 ;  /* 0x0000000000017941 */ /* 0x000fea0003800000 */
.L_x_86:
        /* <DEDUP_REMOVED lines=12> */
.L_x_89:
[----:B------:R-:W-:Y:S05]  /*4190*/  BSYNC B1 ;  /* 0x0000000000017941 */ /* 0x000fea0003800000 */
.L_x_88:
        /* <DEDUP_REMOVED lines=11> */
.L_x_91:
[----:B------:R-:W-:Y:S05]  /*4250*/  BSYNC B1 ;  /* 0x0000000000017941 */ /* 0x000fea0003800000 */
.L_x_90:
        /* <DEDUP_REMOVED lines=12> */
.L_x_93:
[----:B------:R-:W-:Y:S05]  /*4320*/  BSYNC B1 ;  /* 0x0000000000017941 */ /* 0x000fea0003800000 */
.L_x_92:
        /* <DEDUP_REMOVED lines=11> */
.L_x_95:
[----:B------:R-:W-:Y:S05]  /*43e0*/  BSYNC B1 ;  /* 0x0000000000017941 */ /* 0x000fea0003800000 */
.L_x_94:
        /* <DEDUP_REMOVED lines=12> */
.L_x_97:
[----:B------:R-:W-:Y:S05]  /*44b0*/  BSYNC B1 ;  /* 0x0000000000017941 */ /* 0x000fea0003800000 */
.L_x_96:
        /* <DEDUP_REMOVED lines=11> */
.L_x_99:
[----:B------:R-:W-:Y:S05]  /*4570*/  BSYNC B1 ;  /* 0x0000000000017941 */ /* 0x000fea0003800000 */
.L_x_98:
        /* <DEDUP_REMOVED lines=12> */
.L_x_101:
[----:B------:R-:W-:Y:S05]  /*4640*/  BSYNC B1 ;  /* 0x0000000000017941 */ /* 0x000fea0003800000 */
.L_x_100:
        /* <DEDUP_REMOVED lines=11> */
.L_x_103:
[----:B------:R-:W-:Y:S05]  /*4700*/  BSYNC B1 ;  /* 0x0000000000017941 */ /* 0x000fea0003800000 */
.L_x_102:
        /* <DEDUP_REMOVED lines=12> */
.L_x_105:
[----:B------:R-:W-:Y:S05]  /*47d0*/  BSYNC B1 ;  /* 0x0000000000017941 */ /* 0x000fea0003800000 */
.L_x_104:
        /* <DEDUP_REMOVED lines=11> */
.L_x_107:
[----:B------:R-:W-:Y:S05]  /*4890*/  BSYNC B1 ;  /* 0x0000000000017941 */ /* 0x000fea0003800000 */
.L_x_106:
        /* <DEDUP_REMOVED lines=12> */
.L_x_109:
[----:B------:R-:W-:Y:S05]  /*4960*/  BSYNC B1 ;  /* 0x0000000000017941 */ /* 0x000fea0003800000 */
.L_x_108:
        /* <DEDUP_REMOVED lines=11> */
.L_x_111:
[----:B------:R-:W-:Y:S05]  /*4a20*/  BSYNC B1 ;  /* 0x0000000000017941 */ /* 0x000fea0003800000 */
.L_x_110:
        /* <DEDUP_REMOVED lines=12> */
.L_x_113:
[----:B------:R-:W-:Y:S05]  /*4af0*/  BSYNC B1 ;  /* 0x0000000000017941 */ /* 0x000fea0003800000 */
.L_x_112:
        /* <DEDUP_REMOVED lines=11> */
.L_x_115:
[----:B------:R-:W-:Y:S05]  /*4bb0*/  BSYNC B1 ;  /* 0x0000000000017941 */ /* 0x000fea0003800000 */
.L_x_114:
        /* <DEDUP_REMOVED lines=12> */
.L_x_117:
[----:B------:R-:W-:Y:S05]  /*4c80*/  BSYNC B1 ;  /* 0x0000000000017941 */ /* 0x000fea0003800000 */
.L_x_116:
        /* <DEDUP_REMOVED lines=11> */
.L_x_119:
[----:B------:R-:W-:Y:S05]  /*4d40*/  BSYNC B1 ;  /* 0x0000000000017941 */ /* 0x000fea0003800000 */
.L_x_118:
[----:B-1---5:R-:W-:Y:S01]  /*4d50*/  HADD2.F32 R72, -RZ, R147.H0_H0 ;  /* 0x20000093ff487230 */ /* 0x022fe20000004100 */
[----:B------:R-:W-:Y:S01]  /*4d60*/  ISETP.GT.AND P1, PT, R3, 0x59, P0 ;  /* 0x000000590300780c */ /* 0x000fe20000724270 */
[----:B------:R-:W-:Y:S01]  /*4d70*/  @P2 IMAD.MOV.U32 R74, RZ, RZ, R142 ;  /* 0x000000ffff4a2224 */ /* 0x000fe200078e008e */
[----:B------:R-:W-:Y:S01]  /*4d80*/  BSSY B1, `(.L_x_120) ;  /* 0x000000a000017945 */ /* 0x000fe20003800000 */
[----:B------:R-:W-:Y:S01]  /*4d90*/  IADD3 R81, P0, R8, 0x80, RZ ;  /* 0x0000008008517810 */ /* 0x000fe20007f1e0ff */
        /* <DEDUP_REMOVED lines=8> */
.L_x_121:
[----:B------:R-:W-:Y:S05]  /*4e20*/  BSYNC B1 ;  /* 0x0000000000017941 */ /* 0x000fea0003800000 */
.L_x_120:
[----:B-----5:R-:W-:Y:S01]  /*4e30*/  HADD2.F32 R8, -RZ, R147.H0_H0 ;  /* 0x20000093ff087230 */ /* 0x020fe20000004100 */
[----:B------:R-:W-:Y:S01]  /*4e40*/  BSSY B1, `(.L_x_122) ;  /* 0x0000011000017945 */ /* 0x000fe20003800000 */
[----:B------:R-:W-:Y:S01]  /*4e50*/  IMAD.X R9, RZ, RZ, R9, P0 ;  /* 0x000000ffff097224 */ /* 0x000fe200000e0609 */
[----:B------:R-:W-:Y:S02]  /*4e60*/  ISETP.GT.AND P0, PT, R136, 0x80, PT ;  /* 0x000000808800780c */ /* 0x000fe40003f04270 */
[----:B------:R-:W-:Y:S01]  /*4e70*/  FMUL R8, R8, R121 ;  /* 0x0000007908087220 */ /* 0x000fe20000400000 */
[----:B-1----:R-:W-:Y:S01]  /*4e80*/  IMAD R72, R9, R12, RZ ;  /* 0x0000000c09487224 */ /* 0x002fe200078e02ff */
[----:B------:R-:W-:Y:S02]  /*4e90*/  ISETP.GT.AND P3, PT, R3, RZ, P0 ;  /* 0x000000ff0300720c */ /* 0x000fe40000764270 */
[----:B------:R-:W-:Y:S01]  /*4ea0*/  FFMA R119, R119, R120, R8 ;  /* 0x0000007877777223 */ /* 0x000fe20000000008 */
[----:B------:R-:W-:-:S02]  /*4eb0*/  IMAD R79, R81, R13, R72 ;  /* 0x0000000d514f7224 */ /* 0x000fc400078e0248 */
[----:B------:R-:W-:Y:S02]  /*4ec0*/  IMAD.WIDE.U32 R8, R81, R12, R20 ;  /* 0x0000000c51087225 */ /* 0x000fe400078e0014 */
[----:B------:R-:W-:-:S03]  /*4ed0*/  F2FP.F16.F32.PACK_AB R119, RZ, R119 ;  /* 0x00000077ff77723e */ /* 0x000fc600000000ff */
[----:B------:R-:W-:Y:S02]  /*4ee0*/  IADD3 R9, R9, R79, RZ ;  /* 0x0000004f09097210 */ /* 0x000fe40007ffe0ff */
[----:B------:R1:W-:Y:S01]  /*4ef0*/  @P1 STG.E.U16 desc[UR36][R142.64+0xb2], R119 ;  /* 0x0000b2778e001986 */ /* 0x0003e2000c101524 */
[----:B------:R-:W-:-:S04]  /*4f00*/  LEA R74, P2, R8, R6, 0x1 ;  /* 0x00000006084a7211 */ /* 0x000fc800078408ff */
[----:B------:R-:W-:Y:S01]  /*4f10*/  LEA.HI.X R75, R8, R7, R9, 0x1, P2 ;  /* 0x00000007084b7211 */ /* 0x000fe200010f0c09 */
[----:B------:R-:W-:Y:S01]  /*4f20*/  IMAD.WIDE.U32 R8, R81, R12, R4 ;  /* 0x0000000c51087225 */ /* 0x000fe200078e0004 */
[----:B------:R-:W-:Y:S07]  /*4f30*/  @!P3 BRA `(.L_x_123) ;  /* 0x000000000004b947 */ /* 0x000fee0003800000 */
[----:B------:R0:W5:Y:S02]  /*4f40*/  LDG.E.LTC128B.U16 R147, desc[UR36][R74.64] ;  /* 0x000000244a937981 */ /* 0x000164000c1e1520 */
.L_x_123:
[----:B------:R-:W-:Y:S05]  /*4f50*/  BSYNC B1 ;  /* 0x0000000000017941 */ /* 0x000fea0003800000 */
.L_x_122:
[----:B-----5:R-:W-:Y:S01]  /*4f60*/  HADD2.F32 R72, -RZ, R147.H0_H0 ;  /* 0x20000093ff487230 */ /* 0x020fe20000004100 */
[----:B0-----:R-:W-:Y:S01]  /*4f70*/  LEA R74, P1, R127, R132, 0x1 ;  /* 0x000000847f4a7211 */ /* 0x001fe200078208ff */
[----:B------:R-:W-:Y:S01]  /*4f80*/  IMAD.IADD R9, R79, 0x1, R9 ;  /* 0x000000014f097824 */ /* 0x000fe200078e0209 */
[----:B------:R-:W-:Y:S01]  /*4f90*/  ISETP.GT.AND P2, PT, R3, 0x1, P0 ;  /* 0x000000010300780c */ /* 0x000fe20000744270 */
[----:B------:R-:W-:Y:S01]  /*4fa0*/  BSSY B1, `(.L_x_124) ;  /* 0x000000c000017945 */ /* 0x000fe20003800000 */
[----:B------:R-:W-:Y:S01]  /*4fb0*/  FMUL R13, R72, R121 ;  /* 0x00000079480d7220 */ /* 0x000fe20000400000 */
[----:B------:R-:W-:Y:S01]  /*4fc0*/  LEA.HI.X R75, R127, R133, R124, 0x1, P1 ;  /* 0x000000857f4b7211 */ /* 0x000fe200008f0c7c */
[----:B------:R-:W-:-:S04]  /*4fd0*/  IMAD.WIDE.U32 R76, R19, R10, R8 ;  /* 0x0000000a134c7225 */ /* 0x000fc800078e0008 */
[----:B------:R-:W-:Y:S01]  /*4fe0*/  FFMA R13, R24, R120, R13 ;  /* 0x00000078180d7223 */ /* 0x000fe2000000000d */
[----:B------:R-:W-:Y:S01]  /*4ff0*/  IMAD.IADD R9, R11, 0x1, R77 ;  /* 0x000000010b097824 */ /* 0x000fe200078e024d */
[----:B------:R-:W-:-:S03]  /*5000*/  LEA R8, P4, R76, R6, 0x1 ;  /* 0x000000064c087211 */ /* 0x000fc600078808ff */
[----:B------:R-:W-:Y:S02]  /*5010*/  F2FP.F16.F32.PACK_AB R13, RZ, R13 ;  /* 0x0000000dff0d723e */ /* 0x000fe400000000ff */
[----:B------:R-:W-:-:S03]  /*5020*/  LEA.HI.X R9, R76, R7, R9, 0x1, P4 ;  /* 0x000000074c097211 */ /* 0x000fc600020f0c09 */
[----:B------:R0:W-:Y:S01]  /*5030*/  @P3 STG.E.U16 desc[UR36][R74.64], R13 ;  /* 0x0000000d4a003986 */ /* 0x0001e2000c101524 */
[----:B------:R-:W-:Y:S05]  /*5040*/  @!P2 BRA `(.L_x_125) ;  /* 0x000000000004a947 */ /* 0x000fea0003800000 */
[----:B------:R0:W5:Y:S02]  /*5050*/  LDG.E.LTC128B.U16 R147, desc[UR36][R8.64+0x2] ;  /* 0x0000022408937981 */ /* 0x000164000c1e1520 */
.L_x_125:
[----:B------:R-:W-:Y:S05]  /*5060*/  BSYNC B1 ;  /* 0x0000000000017941 */ /* 0x000fea0003800000 */
.L_x_124:
[----:B-----5:R-:W-:Y:S01]  /*5070*/  HADD2.F32 R20, -RZ, R147.H0_H0 ;  /* 0x20000093ff147230 */ /* 0x020fe20000004100 */
[----:B------:R-:W-:Y:S01]  /*5080*/  ISETP.GT.AND P1, PT, R136, 0x88, PT ;  /* 0x000000888800780c */ /* 0x000fe20003f24270 */
[----:B0-----:R-:W-:Y:S01]  /*5090*/  IMAD.WIDE.U32 R12, R81, R12, R134 ;  /* 0x0000000c510c7225 */ /* 0x001fe200078e0086 */
[----:B------:R-:W-:Y:S03]  /*50a0*/  BSSY B1, `(.L_x_126) ;  /* 0x0000011000017945 */ /* 0x000fe60003800000 */
[----:B------:R-:W-:Y:S01]  /*50b0*/  FMUL R20, R20, R121 ;  /* 0x0000007914147220 */ /* 0x000fe20000400000 */
[----:B------:R-:W-:Y:S01]  /*50c0*/  IMAD.IADD R79, R79, 0x1, R13 ;  /* 0x000000014f4f7824 */ /* 0x000fe200078e020d */
[----:B------:R-:W-:Y:S02]  /*50d0*/  IADD3 R15, P5, R14, R12, RZ ;  /* 0x0000000c0e0f7210 */ /* 0x000fe40007fbe0ff */
[----:B------:R-:W-:Y:S01]  /*50e0*/  FFMA R20, R25, R120, R20 ;  /* 0x0000007819147223 */ /* 0x000fe20000000014 */
[----:B------:R-:W-:-:S02]  /*50f0*/  IADD3 R14, P4, R4, R12, RZ ;  /* 0x0000000c040e7210 */ /* 0x000fc40007f9e0ff */
[----:B------:R-:W-:Y:S02]  /*5100*/  ISETP.GT.AND P3, PT, R3, RZ, P1 ;  /* 0x000000ff0300720c */ /* 0x000fe40000f64270 */
[----:B------:R-:W-:Y:S01]  /*5110*/  F2FP.F16.F32.PACK_AB R13, RZ, R20 ;  /* 0x00000014ff0d723e */ /* 0x000fe200000000ff */
[----:B------:R-:W-:Y:S01]  /*5120*/  IMAD.X R20, R79, 0x1, R21, P5 ;  /* 0x000000014f147824 */ /* 0x000fe200028e0615 */
[----:B------:R-:W-:Y:S01]  /*5130*/  LEA R12, P5, R15, R6, 0x1 ;  /* 0x000000060f0c7211 */ /* 0x000fe200078a08ff */
[----:B------:R-:W-:Y:S01]  /*5140*/  @P2 IMAD.MOV.U32 R21, RZ, RZ, R75 ;  /* 0x000000ffff152224 */ /* 0x000fe200078e004b */
[----:B------:R-:W-:Y:S02]  /*5150*/  PRMT R24, R13, 0x7610, R24 ;  /* 0x000076100d187816 */ /* 0x000fe40000000018 */
[----:B------:R-:W-:Y:S02]  /*5160*/  LEA.HI.X R13, R15, R7, R20, 0x1, P5 ;  /* 0x000000070f0d7211 */ /* 0x000fe400028f0c14 */
[----:B------:R-:W-:-:S05]  /*5170*/  @P2 MOV R20, R74 ;  /* 0x0000004a00142202 */ /* 0x000fca0000000f00 */
[----:B------:R0:W-:Y:S01]  /*5180*/  @P2 STG.E.U16 desc[UR36][R20.64+0x2], R24 ;  /* 0x0000021814002986 */ /* 0x0001e2000c101524 */
[----:B------:R-:W-:Y:S05]  /*5190*/  @!P3 BRA `(.L_x_127) ;  /* 0x000000000004b947 */ /* 0x000fea0003800000 */
[----:B------:R0:W5:Y:S02]  /*51a0*/  LDG.E.LTC128B.U16 R147, desc[UR36][R12.64] ;  /* 0x000000240c937981 */ /* 0x000164000c1e1520 */
.L_x_127:
[----:B------:R-:W-:Y:S05]  /*51b0*/  BSYNC B1 ;  /* 0x0000000000017941 */ /* 0x000fea0003800000 */
.L_x_126:
[----:B-----5:R-:W-:Y:S01]  /*51c0*/  HADD2.F32 R4, -RZ, R147.H0_H0 ;  /* 0x20000093ff047230 */ /* 0x020fe20000004100 */
[----:B------:R-:W-:Y:S01]  /*51d0*/  ISETP.GT.AND P2, PT, R3, 0x1, P1 ;  /* 0x000000010300780c */ /* 0x000fe20000f44270 */
[----:B------:R-:W-:Y:S01]  /*51e0*/  IMAD.X R15, R5, 0x1, R79, P4 ;  /* 0x00000001050f7824 */ /* 0x000fe200020e064f */
[----:B------:R-:W-:Y:S02]  /*51f0*/  BSSY B1, `(.L_x_128) ;  /* 0x000000d000017945 */ /* 0x000fe40003800000 */
[----:B------:R-:W-:Y:S01]  /*5200*/  FMUL R5, R4, R121 ;  /* 0x0000007904057220 */ /* 0x000fe20000400000 */
[----:B------:R-:W-:Y:S01]  /*5210*/  IADD3 R4, P4, R74, R137, RZ ;  /* 0x000000894a047210 */ /* 0x000fe20007f9e0ff */
[----:B0-----:R-:W-:-:S04]  /*5220*/  IMAD.WIDE.U32 R12, R19, R10, R14 ;  /* 0x0000000a130c7225 */ /* 0x001fc800078e000e */
[----:B------:R-:W-:Y:S01]  /*5230*/  FFMA R5, R26, R120, R5 ;  /* 0x000000781a057223 */ /* 0x000fe20000000005 */
[----:B------:R-:W-:Y:S01]  /*5240*/  IMAD.IADD R11, R11, 0x1, R13 ;  /* 0x000000010b0b7824 */ /* 0x000fe200078e020d */
[----:B------:R-:W-:-:S03]  /*5250*/  LEA R6, P5, R12, R6, 0x1 ;  /* 0x000000060c067211 */ /* 0x000fc600078a08ff */
[----:B------:R-:W-:Y:S01]  /*5260*/  F2FP.F16.F32.PACK_AB R10, RZ, R5 ;  /* 0x00000005ff0a723e */ /* 0x000fe200000000ff */
[----:B------:R-:W-:Y:S01]  /*5270*/  IMAD.X R5, R75, 0x1, R73, P4 ;  /* 0x000000014b057824 */ /* 0x000fe200020e0649 */
[----:B------:R-:W-:-:S04]  /*5280*/  LEA.HI.X R7, R12, R7, R11, 0x1, P5 ;  /* 0x000000070c077211 */ /* 0x000fc800028f0c0b */
[----:B------:R0:W-:Y:S01]  /*5290*/  @P3 STG.E.U16 desc[UR36][R4.64], R10 ;  /* 0x0000000a04003986 */ /* 0x0001e2000c101524 */
[----:B------:R-:W-:Y:S05]  /*52a0*/  @!P2 BRA `(.L_x_129) ;  /* 0x000000000004a947 */ /* 0x000fea0003800000 */
[----:B------:R0:W5:Y:S02]  /*52b0*/  LDG.E.LTC128B.U16 R147, desc[UR36][R6.64+0x2] ;  /* 0x0000022406937981 */ /* 0x000164000c1e1520 */
.L_x_129:
[----:B------:R-:W-:Y:S05]  /*52c0*/  BSYNC B1 ;  /* 0x0000000000017941 */ /* 0x000fea0003800000 */
.L_x_128:
[----:B0----5:R-:W-:Y:S01]  /*52d0*/  HADD2.F32 R10, -RZ, R147.H0_H0 ;  /* 0x20000093ff0a7230 */ /* 0x021fe20000004100 */
[----:B------:R-:W-:Y:S01]  /*52e0*/  ISETP.GT.AND P3, PT, R3, 0x8, P0 ;  /* 0x000000080300780c */ /* 0x000fe20000764270 */
[----:B------:R-:W-:Y:S03]  /*52f0*/  BSSY B1, `(.L_x_130) ;  /* 0x0000007000017945 */ /* 0x000fe60003800000 */
[----:B------:R-:W-:-:S04]  /*5300*/  FMUL R10, R10, R121 ;  /* 0x000000790a0a7220 */ /* 0x000fc80000400000 */
[----:B------:R-:W-:-:S05]  /*5310*/  FFMA R10, R27, R120, R10 ;  /* 0x000000781b0a7223 */ /* 0x000fca000000000a */
[----:B------:R-:W-:-:S05]  /*5320*/  F2FP.F16.F32.PACK_AB R10, RZ, R10 ;  /* 0x0000000aff0a723e */ /* 0x000fca00000000ff */
[----:B------:R0:W-:Y:S01]  /*5330*/  @P2 STG.E.U16 desc[UR36][R4.64+0x2], R10 ;  /* 0x0000020a04002986 */ /* 0x0001e2000c101524 */
[----:B------:R-:W-:Y:S05]  /*5340*/  @!P3 BRA `(.L_x_131) ;  /* 0x000000000004b947 */ /* 0x000fea0003800000 */
[----:B------:R0:W5:Y:S02]  /*5350*/  LDG.E.LTC128B.U16 R147, desc[UR36][R8.64+0x10] ;  /* 0x0000102408937981 */ /* 0x000164000c1e1520 */
.L_x_131:
[----:B------:R-:W-:Y:S05]  /*5360*/  BSYNC B1 ;  /* 0x0000000000017941 */ /* 0x000fea0003800000 */
.L_x_130:
[----:B0----5:R-:W-:Y:S01]  /*5370*/  HADD2.F32 R10, -RZ, R147.H0_H0 ;  /* 0x20000093ff0a7230 */ /* 0x021fe20000004100 */
[----:B------:R-:W-:Y:S01]  /*5380*/  ISETP.GT.AND P2, PT, R3, 0x9, P0 ;  /* 0x000000090300780c */ /* 0x000fe20000744270 */
[----:B------:R-:W-:Y:S03]  /*5390*/  BSSY B1, `(.L_x_132) ;  /* 0x000000a000017945 */ /* 0x000fe60003800000 */
[----:B------:R-:W-:Y:S01]  /*53a0*/  FMUL R11, R10, R121 ;  /* 0x000000790a0b7220 */ /* 0x000fe20000400000 */
[----:B------:R-:W-:-:S03]  /*53b0*/  @P3 MOV R10, R74 ;  /* 0x0000004a000a3202 */ /* 0x000fc60000000f00 */
[----:B------:R-:W-:-:S05]  /*53c0*/  FFMA R11, R28, R120, R11 ;  /* 0x000000781c0b7223 */ /* 0x000fca000000000b */
[----:B------:R-:W-:-:S04]  /*53d0*/  F2FP.F16.F32.PACK_AB R11, RZ, R11 ;  /* 0x0000000bff0b723e */ /* 0x000fc800000000ff */
[----:B------:R-:W-:Y:S01]  /*53e0*/  PRMT R12, R11, 0x7610, R12 ;  /* 0x000076100b0c7816 */ /* 0x000fe2000000000c */
[----:B------:R-:W-:-:S05]  /*53f0*/  @P3 IMAD.MOV.U32 R11, RZ, RZ, R75 ;  /* 0x000000ffff0b3224 */ /* 0x000fca00078e004b */
[----:B------:R0:W-:Y:S01]  /*5400*/  @P3 STG.E.U16 desc[UR36][R10.64+0x10], R12 ;  /* 0x0000100c0a003986 */ /* 0x0001e2000c101524 */
[----:B------:R-:W-:Y:S05]  /*5410*/  @!P2 BRA `(.L_x_133) ;  /* 0x000000000004a947 */ /* 0x000fea0003800000 */
[----:B------:R0:W5:Y:S02]  /*5420*/  LDG.E.LTC128B.U16 R147, desc[UR36][R8.64+0x12] ;  /* 0x0000122408937981 */ /* 0x000164000c1e1520 */
.L_x_133:
[----:B------:R-:W-:Y:S05]  /*5430*/  BSYNC B1 ;  /* 0x0000000000017941 */ /* 0x000fea0003800000 */
.L_x_132:
[----:B0----5:R-:W-:Y:S01]  /*5440*/  HADD2.F32 R10, -RZ, R147.H0_H0 ;  /* 0x20000093ff0a7230 */ /* 0x021fe20000004100 */
        /* <DEDUP_REMOVED lines=11> */
.L_x_135:
[----:B------:R-:W-:Y:S05]  /*5500*/  BSYNC B1 ;  /* 0x0000000000017941 */ /* 0x000fea0003800000 */
.L_x_134:
        /* <DEDUP_REMOVED lines=9> */
.L_x_137:
[----:B------:R-:W-:Y:S05]  /*55a0*/  BSYNC B1 ;  /* 0x0000000000017941 */ /* 0x000fea0003800000 */
.L_x_136:
[----:B-----5:R-:W-:Y:S01]  /*55b0*/  HADD2.F32 R10, -RZ, R147.H0_H0 ;  /* 0x20000093ff0a7230 */ /* 0x020fe20000004100 */
        /* <DEDUP_REMOVED lines=8> */
.L_x_139:
[----:B------:R-:W-:Y:S05]  /*5640*/  BSYNC B1 ;  /* 0x0000000000017941 */ /* 0x000fea0003800000 */
.L_x_138:
[----:B0----5:R-:W-:Y:S01]  /*5650*/  HADD2.F32 R10, -RZ, R147.H0_H0 ;  /* 0x20000093ff0a7230 */ /* 0x021fe20000004100 */
[----:B------:R-:W-:Y:S01]  /*5660*/  ISETP.GT.AND P2, PT, R3, 0x11, P0 ;  /* 0x000000110300780c */ /* 0x000fe20000744270 */
[----:B------:R-:W-:Y:S03]  /*5670*/  BSSY B1, `(.L_x_140) ;  /* 0x000000a000017945 */ /* 0x000fe60003800000 */
[----:B------:R-:W-:Y:S01]  /*5680*/  FMUL R11, R10, R121 ;  /* 0x000000790a0b7220 */ /* 0x000fe20000400000 */
[----:B------:R-:W-:-:S03]  /*5690*/  @P3 IMAD.MOV.U32 R10, RZ, RZ, R74 ;  /* 0x000000ffff0a3224 */ /* 0x000fc600078e004a */
[----:B------:R-:W-:-:S05]  /*56a0*/  FFMA R11, R32, R120, R11 ;  /* 0x00000078200b7223 */ /* 0x000fca000000000b */
[----:B------:R-:W-:-:S04]  /*56b0*/  F2FP.F16.F32.PACK_AB R11, RZ, R11 ;  /* 0x0000000bff0b723e */ /* 0x000fc800000000ff */
[----:B------:R-:W-:Y:S02]  /*56c0*/  PRMT R12, R11, 0x7610, R12 ;  /* 0x000076100b0c7816 */ /* 0x000fe4000000000c */
[----:B------:R-:W-:-:S05]  /*56d0*/  @P3 MOV R11, R75 ;  /* 0x0000004b000b3202 */ /* 0x000fca0000000f00 */
[----:B------:R0:W-:Y:S01]  /*56e0*/  @P3 STG.E.U16 desc[UR36][R10.64+0x20], R12 ;  /* 0x0000200c0a003986 */ /* 0x0001e2000c101524 */
[----:B------:R-:W-:Y:S05]  /*56f0*/  @!P2 BRA `(.L_x_141) ;  /* 0x000000000004a947 */ /* 0x000fea0003800000 */
[----:B------:R0:W5:Y:S02]  /*5700*/  LDG.E.LTC128B.U16 R147, desc[UR36][R8.64+0x22] ;  /* 0x0000222408937981 */ /* 0x000164000c1e1520 */
.L_x_141:
[----:B------:R-:W-:Y:S05]  /*5710*/  BSYNC B1 ;  /* 0x0000000000017941 */ /* 0x000fea0003800000 */
.L_x_140:
        /* <DEDUP_REMOVED lines=12> */
.L_x_143:
[----:B------:R-:W-:Y:S05]  /*57e0*/  BSYNC B1 ;  /* 0x0000000000017941 */ /* 0x000fea0003800000 */
.L_x_142:
        /* <DEDUP_REMOVED lines=9> */
.L_x_145:
[----:B------:R-:W-:Y:S05]  /*5880*/  BSYNC B1 ;  /* 0x0000000000017941 */ /* 0x000fea0003800000 */
.L_x_144:
        /* <DEDUP_REMOVED lines=9> */
.L_x_147:
[----:B------:R-:W-:Y:S05]  /*5920*/  BSYNC B1 ;  /* 0x0000000000017941 */ /* 0x000fea0003800000 */
.L_x_146:
[----:B0----5:R-:W-:Y:S01]  /*5930*/  HADD2.F32 R10, -RZ, R147.H0_H0 ;  /* 0x20000093ff0a7230 */ /* 0x021fe20000004100 */
[----:B------:R-:W-:Y:S01]  /*5940*/  ISETP.GT.AND P2, PT, R3, 0x19, P0 ;  /* 0x000000190300780c */ /* 0x000fe20000744270 */
[----:B------:R-:W-:Y:S03]  /*5950*/  BSSY B1, `(.L_x_148) ;  /* 0x000000a000017945 */ /* 0x000fe60003800000 */
[----:B------:R-:W-:Y:S01]  /*5960*/  FMUL R11, R10, R121 ;  /* 0x000000790a0b7220 */ /* 0x000fe20000400000 */
[----:B------:R-:W-:-:S03]  /*5970*/  @P3 IMAD.MOV.U32 R10, RZ, RZ, R74 ;  /* 0x000000ffff0a3224 */ /* 0x000fc600078e004a */
[----:B------:R-:W-:-:S05]  /*5980*/  FFMA R11, R36, R120, R11 ;  /* 0x00000078240b7223 */ /* 0x000fca000000000b */
[----:B------:R-:W-:-:S04]  /*5990*/  F2FP.F16.F32.PACK_AB R11, RZ, R11 ;  /* 0x0000000bff0b723e */ /* 0x000fc800000000ff */
[----:B------:R-:W-:Y:S01]  /*59a0*/  PRMT R12, R11, 0x7610, R12 ;  /* 0x000076100b0c7816 */ /* 0x000fe2000000000c */
[----:B------:R-:W-:-:S05]  /*59b0*/  @P3 IMAD.MOV.U32 R11, RZ, RZ, R75 ;  /* 0x000000ffff0b3224 */ /* 0x000fca00078e004b */
[----:B------:R0:W-:Y:S01]  /*59c0*/  @P3 STG.E.U16 desc[UR36][R10.64+0x30], R12 ;  /* 0x0000300c0a003986 */ /* 0x0001e2000c101524 */
[----:B------:R-:W-:Y:S05]  /*59d0*/  @!P2 BRA `(.L_x_149) ;  /* 0x000000000004a947 */ /* 0x000fea0003800000 */
[----:B------:R0:W5:Y:S02]  /*59e0*/  LDG.E.LTC128B.U16 R147, desc[UR36][R8.64+0x32] ;  /* 0x0000322408937981 */ /* 0x000164000c1e1520 */
.L_x_149:
[----:B------:R-:W-:Y:S05]  /*59f0*/  BSYNC B1 ;  /* 0x0000000000017941 */ /* 0x000fea0003800000 */
.L_x_148:
[----:B0----5:R-:W-:Y:S01]  /*5a00*/  HADD2.F32 R10, -RZ, R147.H0_H0 ;  /* 0x20000093ff0a7230 */ /* 0x021fe20000004100 */
        /* <DEDUP_REMOVED lines=11> */
.L_x_151:
[----:B------:R-:W-:Y:S05]  /*5ac0*/  BSYNC B1 ;  /* 0x0000000000017941 */ /* 0x000fea0003800000 */
.L_x_150:
        /* <DEDUP_REMOVED lines=9> */
.L_x_153:
[----:B------:R-:W-:Y:S05]  /*5b60*/  BSYNC B1 ;  /* 0x0000000000017941 */ /* 0x000fea0003800000 */
.L_x_152:
        /* <DEDUP_REMOVED lines=9> */
.L_x_155:
[----:B------:R-:W-:Y:S05]  /*5c00*/  BSYNC B1 ;  /* 0x0000000000017941 */ /* 0x000fea0003800000 */
.L_x_154:
        /* <DEDUP_REMOVED lines=12> */
.L_x_157:
[----:B------:R-:W-:Y:S05]  /*5cd0*/  BSYNC B1 ;  /* 0x0000000000017941 */ /* 0x000fea0003800000 */
.L_x_156:
[----:B0----5:R-:W-:Y:S01]  /*5ce0*/  HADD2.F32 R10, -RZ, R147.H0_H0 ;  /* 0x20000093ff0a7230 */ /* 0x021fe20000004100 */
        /* <DEDUP_REMOVED lines=11> */
.L_x_159:
[----:B------:R-:W-:Y:S05]  /*5da0*/  BSYNC B1 ;  /* 0x0000000000017941 */ /* 0x000fea0003800000 */
.L_x_158:
        /* <DEDUP_REMOVED lines=9> */
.L_x_161:
[----:B------:R-:W-:Y:S05]  /*5e40*/  BSYNC B1 ;  /* 0x0000000000017941 */ /* 0x000fea0003800000 */
.L_x_160:
        /* <DEDUP_REMOVED lines=9> */
.L_x_163:
[----:B------:R-:W-:Y:S05]  /*5ee0*/  BSYNC B1 ;  /* 0x0000000000017941 */ /* 0x000fea0003800000 */
.L_x_162:
        /* <DEDUP_REMOVED lines=12> */
.L_x_165:
[----:B------:R-:W-:Y:S05]  /*5fb0*/  BSYNC B1 ;  /* 0x0000000000017941 */ /* 0x000fea0003800000 */
.L_x_164:
        /* <DEDUP_REMOVED lines=12> */
.L_x_167:
[----:B------:R-:W-:Y:S05]  /*6080*/  BSYNC B1 ;  /* 0x0000000000017941 */ /* 0x000fea0003800000 */
.L_x_166:
        /* <DEDUP_REMOVED lines=9> */
.L_x_169:
[----:B------:R-:W-:Y:S05]  /*6120*/  BSYNC B1 ;  /* 0x0000000000017941 */ /* 0x000fea0003800000 */
.L_x_168:
        /* <DEDUP_REMOVED lines=9> */
.L_x_171:
[----:B------:R-:W-:Y:S05]  /*61c0*/  BSYNC B1 ;  /* 0x0000000000017941 */ /* 0x000fea0003800000 */
.L_x_170:
        /* <DEDUP_REMOVED lines=12> */
.L_x_173:
[----:B------:R-:W-:Y:S05]  /*6290*/  BSYNC B1 ;  /* 0x0000000000017941 */ /* 0x000fea0003800000 */
.L_x_172:
        /* <DEDUP_REMOVED lines=12> */
.L_x_175:
[----:B------:R-:W-:Y:S05]  /*6360*/  BSYNC B1 ;  /* 0x0000000000017941 */ /* 0x000fea0003800000 */
.L_x_174:
        /* <DEDUP_REMOVED lines=9> */
.L_x_177:
[----:B------:R-:W-:Y:S05]  /*6400*/  BSYNC B1 ;  /* 0x0000000000017941 */ /* 0x000fea0003800000 */
.L_x_176:
        /* <DEDUP_REMOVED lines=9> */
.L_x_179:
[----:B------:R-:W-:Y:S05]  /*64a0*/  BSYNC B1 ;  /* 0x0000000000017941 */ /* 0x000fea0003800000 */
.L_x_178:
        /* <DEDUP_REMOVED lines=12> */
.L_x_181:
[----:B------:R-:W-:Y:S05]  /*6570*/  BSYNC B1 ;  /* 0x0000000000017941 */ /* 0x000fea0003800000 */
.L_x_180:
        /* <DEDUP_REMOVED lines=12> */
.L_x_183:
[----:B------:R-:W-:Y:S05]  /*6640*/  BSYNC B1 ;  /* 0x0000000000017941 */ /* 0x000fea0003800000 */
.L_x_182:
        /* <DEDUP_REMOVED lines=9> */
.L_x_185:
[----:B------:R-:W-:Y:S05]  /*66e0*/  BSYNC B1 ;  /* 0x0000000000017941 */ /* 0x000fea0003800000 */
.L_x_184:
        /* <DEDUP_REMOVED lines=9> */
.L_x_187:
[----:B------:R-:W-:Y:S05]  /*6780*/  BSYNC B1 ;  /* 0x0000000000017941 */ /* 0x000fea0003800000 */
.L_x_186:
        /* <DEDUP_REMOVED lines=12> */
.L_x_189:
[----:B------:R-:W-:Y:S05]  /*6850*/  BSYNC B1 ;  /* 0x0000000000017941 */ /* 0x000fea0003800000 */
.L_x_188:
        /* <DEDUP_REMOVED lines=12> */
.L_x_191:
[----:B------:R-:W-:Y:S05]  /*6920*/  BSYNC B1 ;  /* 0x0000000000017941 */ /* 0x000fea0003800000 */
.L_x_190:
        /* <DEDUP_REMOVED lines=9> */
.L_x_193:
[----:B------:R-:W-:Y:S05]  /*69c0*/  BSYNC B1 ;  /* 0x0000000000017941 */ /* 0x000fea0003800000 */
.L_x_192:
        /* <DEDUP_REMOVED lines=9> */
.L_x_195:
[----:B------:R-:W-:Y:S05]  /*6a60*/  BSYNC B1 ;  /* 0x0000000000017941 */ /* 0x000fea0003800000 */
.L_x_194:
        /* <DEDUP_REMOVED lines=12> */
.L_x_197:
[----:B------:R-:W-:Y:S05]  /*6b30*/  BSYNC B1 ;  /* 0x0000000000017941 */ /* 0x000fea0003800000 */
.L_x_196:
        /* <DEDUP_REMOVED lines=12> */
.L_x_199:
[----:B------:R-:W-:Y:S05]  /*6c00*/  BSYNC B1 ;  /* 0x0000000000017941 */ /* 0x000fea0003800000 */
.L_x_198:
        /* <DEDUP_REMOVED lines=9> */
.L_x_201:
[----:B------:R-:W-:Y:S05]  /*6ca0*/  BSYNC B1 ;  /* 0x0000000000017941 */ /* 0x000fea0003800000 */
.L_x_200:
        /* <DEDUP_REMOVED lines=9> */
.L_x_203:
[----:B------:R-:W-:Y:S05]  /*6d40*/  BSYNC B1 ;  /* 0x0000000000017941 */ /* 0x000fea0003800000 */
.L_x_202:
        /* <DEDUP_REMOVED lines=12> */
.L_x_205:
[----:B------:R-:W-:Y:S05]  /*6e10*/  BSYNC B1 ;  /* 0x0000000000017941 */ /* 0x000fea0003800000 */
.L_x_204:
        /* <DEDUP_REMOVED lines=12> */
.L_x_207:
[----:B------:R-:W-:Y:S05]  /*6ee0*/  BSYNC B1 ;  /* 0x0000000000017941 */ /* 0x000fea0003800000 */
.L_x_206:
        /* <DEDUP_REMOVED lines=9> */
.L_x_209:
[----:B------:R-:W-:Y:S05]  /*6f80*/  BSYNC B1 ;  /* 0x0000000000017941 */ /* 0x000fea0003800000 */
.L_x_208:
        /* <DEDUP_REMOVED lines=9> */
.L_x_211:
[----:B------:R-:W-:Y:S05]  /*7020*/  BSYNC B1 ;  /* 0x0000000000017941 */ /* 0x000fea0003800000 */
.L_x_210:
        /* <DEDUP_REMOVED lines=12> */
.L_x_213:
[----:B------:R-:W-:Y:S05]  /*70f0*/  BSYNC B1 ;  /* 0x0000000000017941 */ /* 0x000fea0003800000 */
.L_x_212:
        /* <DEDUP_REMOVED lines=9> */
.L_x_215:
[----:B------:R-:W-:Y:S05]  /*7190*/  BSYNC B1 ;  /* 0x0000000000017941 */ /* 0x000fea0003800000 */
.L_x_214:
        /* <DEDUP_REMOVED lines=9> */
.L_x_217:
[----:B------:R-:W-:Y:S05]  /*7230*/  BSYNC B1 ;  /* 0x0000000000017941 */ /* 0x000fea0003800000 */
.L_x_216:
[----:B------:R-:W-:Y:S05]  /*7240*/  @!P1 BRA `(.L_x_218) ;  /* 0x0000001c00bc9947 */ /* 0x000fea0003800000 */
[----:B0----5:R-:W-:-:S05]  /*7250*/  HADD2.F32 R6, -RZ, R147.H0_H0 ;  /* 0x20000093ff067230 */ /* 0x021fca0000004100 */
[----:B------:R-:W-:-:S04]  /*7260*/  FMUL R6, R6, R121 ;  /* 0x0000007906067220 */ /* 0x000fc80000400000 */
[----:B------:R-:W-:-:S05]  /*7270*/  FFMA R6, R71, R120, R6 ;  /* 0x0000007847067223 */ /* 0x000fca0000000006 */
[----:B------:R-:W-:-:S05]  /*7280*/  F2FP.F16.F32.PACK_AB R6, RZ, R6 ;  /* 0x00000006ff06723e */ /* 0x000fca00000000ff */
[----:B------:R0:W-:Y:S01]  /*7290*/  STG.E.U16 desc[UR36][R4.64+0xb2], R6 ;  /* 0x0000b20604007986 */ /* 0x0001e2000c101524 */
[----:B------:R-:W-:Y:S05]  /*72a0*/  BRA `(.L_x_218) ;  /* 0x0000001c00a47947 */ /* 0x000fea0003800000 */
.L_x_29:
[----:B------:R-:W-:Y:S01]  /*72b0*/  ISETP.GT.AND P4, PT, R3, 0x1, P3 ;  /* 0x000000010300780c */ /* 0x000fe20001f84270 */
[----:B------:R-:W-:Y:S01]  /*72c0*/  ULDC.64 UR4, c[0x0][0x5c0] ;  /* 0x0001700000047ab9 */ /* 0x000fe20000000a00 */
[-C--:B------:R-:W-:Y:S01]  /*72d0*/  FMUL R72, R72, R120.reuse ;  /* 0x0000007848487220 */ /* 0x080fe20000400000 */
[-C--:B------:R-:W-:Y:S01]  /*72e0*/  FMUL R73, R73, R120.reuse ;  /* 0x0000007849497220 */ /* 0x080fe20000400000 */
[----:B------:R-:W-:Y:S01]  /*72f0*/  LEA R6, P1, R142, UR4, 0x1 ;  /* 0x000000048e067c11 */ /* 0x000fe2000f8208ff */
[----:B------:R-:W-:Y:S01]  /*7300*/  IMAD.SHL.U32 R5, R126, 0x2, RZ ;  /* 0x000000027e057824 */ /* 0x000fe200078e00ff */
[----:B------:R-:W-:Y:S01]  /*7310*/  ISETP.GT.AND P2, PT, R136, 0x8, PT ;  /* 0x000000088800780c */ /* 0x000fe20003f44270 */
[----:B------:R-:W-:Y:S01]  /*7320*/  FMUL R74, R74, R120 ;  /* 0x000000784a4a7220 */ /* 0x000fe20000400000 */
[----:B------:R-:W-:Y:S01]  /*7330*/  F2FP.F16.F32.PACK_AB R72, RZ, R72 ;  /* 0x00000048ff48723e */ /* 0x000fe200000000ff */
[-C--:B------:R-:W-:Y:S01]  /*7340*/  FMUL R75, R75, R120.reuse ;  /* 0x000000784b4b7220 */ /* 0x080fe20000400000 */
[----:B------:R-:W-:Y:S01]  /*7350*/  LEA.HI.X R7, R142, UR5, R145, 0x1, P1 ;  /* 0x000000058e077c11 */ /* 0x000fe200088f0c91 */
[-C--:B------:R-:W-:Y:S01]  /*7360*/  FMUL R76, R76, R120.reuse ;  /* 0x000000784c4c7220 */ /* 0x080fe20000400000 */
[----:B------:R-:W-:Y:S01]  /*7370*/  F2FP.F16.F32.PACK_AB R73, RZ, R73 ;  /* 0x00000049ff49723e */ /* 0x000fe200000000ff */
[-C--:B------:R-:W-:Y:S01]  /*7380*/  FMUL R77, R77, R120.reuse ;  /* 0x000000784d4d7220 */ /* 0x080fe20000400000 */
[----:B------:R-:W-:Y:S01]  /*7390*/  ISETP.GT.AND P1, PT, R3, RZ, P2 ;  /* 0x000000ff0300720c */ /* 0x000fe20001724270 */
[----:B------:R-:W-:Y:S01]  /*73a0*/  @P0 STG.E.U16 desc[UR36][R6.64], R72 ;  /* 0x0000004806000986 */ /* 0x000fe2000c101524 */
[----:B------:R-:W-:Y:S01]  /*73b0*/  SHF.L.U64.HI R4, R126, 0x1, R125 ;  /* 0x000000017e047819 */ /* 0x000fe2000001027d */
[----:B------:R-:W-:Y:S01]  /*73c0*/  FMUL R78, R78, R120 ;  /* 0x000000784e4e7220 */ /* 0x000fe20000400000 */
[----:B------:R-:W-:Y:S01]  /*73d0*/  IADD3 R8, P0, R5, R6, RZ ;  /* 0x0000000605087210 */ /* 0x000fe20007f1e0ff */
[----:B------:R-:W-:Y:S01]  /*73e0*/  @P4 STG.E.U16 desc[UR36][R6.64+0x2], R73 ;  /* 0x0000024906004986 */ /* 0x000fe2000c101524 */
[----:B------:R-:W-:Y:S01]  /*73f0*/  ISETP.GT.AND P4, PT, R3, 0x1, P2 ;  /* 0x000000010300780c */ /* 0x000fe20001784270 */
[----:B------:R-:W-:Y:S01]  /*7400*/  FMUL R79, R79, R120 ;  /* 0x000000784f4f7220 */ /* 0x000fe20000400000 */
[----:B------:R-:W-:Y:S01]  /*7410*/  F2FP.F16.F32.PACK_AB R74, RZ, R74 ;  /* 0x0000004aff4a723e */ /* 0x000fe200000000ff */
[--C-:B------:R-:W-:Y:S01]  /*7420*/  IMAD.X R9, R4, 0x1, R7.reuse, P0 ;  /* 0x0000000104097824 */ /* 0x100fe200000e0607 */
[----:B------:R-:W-:Y:S01]  /*7430*/  F2FP.F16.F32.PACK_AB R75, RZ, R75 ;  /* 0x0000004bff4b723e */ /* 0x000fe200000000ff */
[-C--:B------:R-:W-:Y:S01]  /*7440*/  FMUL R80, R80, R120.reuse ;  /* 0x0000007850507220 */ /* 0x080fe20000400000 */
[----:B------:R-:W-:Y:S01]  /*7450*/  ISETP.GT.AND P5, PT, R3, 0x8, P3 ;  /* 0x000000080300780c */ /* 0x000fe20001fa4270 */
[-C--:B------:R-:W-:Y:S01]  /*7460*/  FMUL R81, R81, R120.reuse ;  /* 0x0000007851517220 */ /* 0x080fe20000400000 */
[C---:B------:R-:W-:Y:S01]  /*7470*/  ISETP.GT.AND P0, PT, R3.reuse, 0x9, P3 ;  /* 0x000000090300780c */ /* 0x040fe20001f04270 */
[----:B------:R-:W-:Y:S01]  /*7480*/  @P1 STG.E.U16 desc[UR36][R8.64], R74 ;  /* 0x0000004a08001986 */ /* 0x000fe2000c101524 */
[C---:B------:R-:W-:Y:S01]  /*7490*/  ISETP.GT.AND P1, PT, R3.reuse, 0x8, P2 ;  /* 0x000000080300780c */ /* 0x040fe20001724270 */
[----:B------:R-:W-:Y:S01]  /*74a0*/  FMUL R82, R82, R120 ;  /* 0x0000007852527220 */ /* 0x000fe20000400000 */
[----:B------:R-:W-:Y:S01]  /*74b0*/  F2FP.F16.F32.PACK_AB R76, RZ, R76 ;  /* 0x0000004cff4c723e */ /* 0x000fe200000000ff */
[----:B------:R-:W-:Y:S01]  /*74c0*/  @P4 STG.E.U16 desc[UR36][R8.64+0x2], R75 ;  /* 0x0000024b08004986 */ /* 0x000fe2000c101524 */
[----:B------:R-:W-:Y:S01]  /*74d0*/  ISETP.GT.AND P4, PT, R3, 0x9, P2 ;  /* 0x000000090300780c */ /* 0x000fe20001784270 */
[-C--:B------:R-:W-:Y:S01]  /*74e0*/  FMUL R83, R83, R120.reuse ;  /* 0x0000007853537220 */ /* 0x080fe20000400000 */
[----:B------:R-:W-:Y:S01]  /*74f0*/  F2FP.F16.F32.PACK_AB R77, RZ, R77 ;  /* 0x0000004dff4d723e */ /* 0x000fe200000000ff */
[----:B------:R-:W-:Y:S01]  /*7500*/  FMUL R84, R84, R120 ;  /* 0x0000007854547220 */ /* 0x000fe20000400000 */
[----:B------:R-:W-:Y:S01]  /*7510*/  F2FP.F16.F32.PACK_AB R78, RZ, R78 ;  /* 0x0000004eff4e723e */ /* 0x000fe200000000ff */
[----:B------:R-:W-:Y:S01]  /*7520*/  @P5 STG.E.U16 desc[UR36][R6.64+0x10], R76 ;  /* 0x0000104c06005986 */ /* 0x000fe2000c101524 */
[----:B------:R-:W-:Y:S01]  /*7530*/  F2FP.F16.F32.PACK_AB R79, RZ, R79 ;  /* 0x0000004fff4f723e */ /* 0x000fe200000000ff */
        /* <DEDUP_REMOVED lines=10> */
[----:B------:R-:W-:Y:S01]  /*75e0*/  @P4 STG.E.U16 desc[UR36][R8.64+0x12], R79 ;  /* 0x0000124f08004986 */ /* 0x000fe2000c101524 */
[----:B------:R-:W-:Y:S01]  /*75f0*/  ISETP.GT.AND P4, PT, R3, 0x11, P2 ;  /* 0x000000110300780c */ /* 0x000fe20001784270 */
        /* <DEDUP_REMOVED lines=119> */
[----:B------:R-:W-:Y:S01]  /*7d70*/  ISETP.GT.AND P0, PT, R3, 0x51, P3 ;  /* 0x000000510300780c */ /* 0x000fe20001f04270 */
[----:B------:R-:W-:Y:S01]  /*7d80*/  FMUL R118, R118, R120 ;  /* 0x0000007876767220 */ /* 0x000fe20000400000 */
[----:B------:R-:W-:Y:S01]  /*7d90*/  F2FP.F16.F32.PACK_AB R112, RZ, R112 ;  /* 0x00000070ff70723e */ /* 0x000fe200000000ff */
[----:B------:R-:W-:Y:S01]  /*7da0*/  @P1 STG.E.U16 desc[UR36][R8.64+0x90], R110 ;  /* 0x0000906e08001986 */ /* 0x000fe2000c101524 */
[----:B------:R-:W-:Y:S01]  /*7db0*/  F2FP.F16.F32.PACK_AB R113, RZ, R113 ;  /* 0x00000071ff71723e */ /* 0x000fe200000000ff */
[----:B------:R-:W-:Y:S01]  /*7dc0*/  FMUL R119, R119, R120 ;  /* 0x0000007877777220 */ /* 0x000fe20000400000 */
[----:B------:R-:W-:Y:S01]  /*7dd0*/  F2FP.F16.F32.PACK_AB R114, RZ, R114 ;  /* 0x00000072ff72723e */ /* 0x000fe200000000ff */
[----:B------:R-:W-:Y:S01]  /*7de0*/  @P4 STG.E.U16 desc[UR36][R8.64+0x92], R111 ;  /* 0x0000926f08004986 */ /* 0x000fe2000c101524 */
[C---:B------:R-:W-:Y:S01]  /*7df0*/  ISETP.GT.AND P4, PT, R3.reuse, 0x50, P2 ;  /* 0x000000500300780c */ /* 0x040fe20001784270 */
        /* <DEDUP_REMOVED lines=9> */
[----:B------:R-:W-:Y:S01]  /*7e90*/  ISETP.GT.AND P1, PT, R136, 0x80, PT ;  /* 0x000000808800780c */ /* 0x000fe20003f24270 */
[----:B------:R-:W-:Y:S01]  /*7ea0*/  FMUL R27, R27, R120 ;  /* 0x000000781b1b7220 */ /* 0x000fe20000400000 */
[----:B------:R-:W-:Y:S01]  /*7eb0*/  F2FP.F16.F32.PACK_AB R118, RZ, R118 ;  /* 0x00000076ff76723e */ /* 0x000fe200000000ff */
[----:B------:R-:W-:Y:S01]  /*7ec0*/  @P4 STG.E.U16 desc[UR36][R8.64+0xa0], R114 ;  /* 0x0000a07208004986 */ /* 0x000fe2000c101524 */
[C---:B------:R-:W-:Y:S01]  /*7ed0*/  ISETP.GT.AND P4, PT, R3.reuse, 0x58, P3 ;  /* 0x000000580300780c */ /* 0x040fe20001f84270 */
[-C--:B------:R-:W-:Y:S01]  /*7ee0*/  FMUL R28, R28, R120.reuse ;  /* 0x000000781c1c7220 */ /* 0x080fe20000400000 */
[C---:B------:R-:W-:Y:S01]  /*7ef0*/  ISETP.GT.AND P3, PT, R3.reuse, 0x59, P3 ;  /* 0x000000590300780c */ /* 0x040fe20001f64270 */
[----:B------:R-:W-:Y:S01]  /*7f00*/  @P5 STG.E.U16 desc[UR36][R8.64+0xa2], R115 ;  /* 0x0000a27308005986 */ /* 0x000fe2000c101524 */
[----:B------:R-:W-:Y:S01]  /*7f10*/  ISETP.GT.AND P5, PT, R3, 0x58, P2 ;  /* 0x000000580300780c */ /* 0x000fe200017a4270 */
[-C--:B------:R-:W-:Y:S01]  /*7f20*/  FMUL R29, R29, R120.reuse ;  /* 0x000000781d1d7220 */ /* 0x080fe20000400000 */
[----:B------:R-:W-:Y:S01]  /*7f30*/  ISETP.GT.AND P2, PT, R3, 0x59, P2 ;  /* 0x000000590300780c */ /* 0x000fe20001744270 */
[-C--:B------:R-:W-:Y:S01]  /*7f40*/  FMUL R30, R30, R120.reuse ;  /* 0x000000781e1e7220 */ /* 0x080fe20000400000 */
[----:B------:R-:W-:Y:S01]  /*7f50*/  ISETP.GT.AND P0, PT, R136, 0x88, PT ;  /* 0x000000888800780c */ /* 0x000fe20003f04270 */
[-C--:B------:R-:W-:Y:S01]  /*7f60*/  FMUL R31, R31, R120.reuse ;  /* 0x000000781f1f7220 */ /* 0x080fe20000400000 */
[----:B------:R-:W-:Y:S01]  /*7f70*/  F2FP.F16.F32.PACK_AB R119, RZ, R119 ;  /* 0x00000077ff77723e */ /* 0x000fe200000000ff */
[----:B------:R-:W-:Y:S01]  /*7f80*/  FMUL R32, R32, R120 ;  /* 0x0000007820207220 */ /* 0x000fe20000400000 */
[----:B------:R-:W-:Y:S01]  /*7f90*/  F2FP.F16.F32.PACK_AB R24, RZ, R24 ;  /* 0x00000018ff18723e */ /* 0x000fe200000000ff */
[--C-:B------:R-:W-:Y:S01]  /*7fa0*/  @P4 IMAD.MOV.U32 R10, RZ, RZ, R6.reuse ;  /* 0x000000ffff0a4224 */ /* 0x100fe200078e0006 */
[----:B------:R-:W-:Y:S01]  /*7fb0*/  @P4 MOV R11, R7 ;  /* 0x00000007000b4202 */ /* 0x000fe20000000f00 */
[-C--:B------:R-:W-:Y:S01]  /*7fc0*/  FMUL R33, R33, R120.reuse ;  /* 0x0000007821217220 */ /* 0x080fe20000400000 */
[----:B------:R-:W-:Y:S01]  /*7fd0*/  F2FP.F16.F32.PACK_AB R25, RZ, R25 ;  /* 0x00000019ff19723e */ /* 0x000fe200000000ff */
[----:B------:R-:W-:Y:S01]  /*7fe0*/  FMUL R34, R34, R120 ;  /* 0x0000007822227220 */ /* 0x000fe20000400000 */
[----:B------:R-:W-:Y:S01]  /*7ff0*/  F2FP.F16.F32.PACK_AB R26, RZ, R26 ;  /* 0x0000001aff1a723e */ /* 0x000fe200000000ff */
[----:B------:R0:W-:Y:S01]  /*8000*/  @P4 STG.E.U16 desc[UR36][R10.64+0xb0], R116 ;  /* 0x0000b0740a004986 */ /* 0x0001e2000c101524 */
[----:B------:R-:W-:Y:S01]  /*8010*/  ISETP.GT.AND P4, PT, R3, RZ, P1 ;  /* 0x000000ff0300720c */ /* 0x000fe20000f84270 */
[-C--:B------:R-:W-:Y:S01]  /*8020*/  FMUL R35, R35, R120.reuse ;  /* 0x0000007823237220 */ /* 0x080fe20000400000 */
[----:B------:R-:W-:Y:S01]  /*8030*/  F2FP.F16.F32.PACK_AB R27, RZ, R27 ;  /* 0x0000001bff1b723e */ /* 0x000fe200000000ff */
[----:B------:R-:W-:Y:S01]  /*8040*/  FMUL R36, R36, R120 ;  /* 0x0000007824247220 */ /* 0x000fe20000400000 */
[----:B------:R-:W-:Y:S01]  /*8050*/  F2FP.F16.F32.PACK_AB R28, RZ, R28 ;  /* 0x0000001cff1c723e */ /* 0x000fe200000000ff */
[-C--:B------:R-:W-:Y:S01]  /*8060*/  FMUL R37, R37, R120.reuse ;  /* 0x0000007825257220 */ /* 0x080fe20000400000 */
[----:B------:R-:W-:Y:S01]  /*8070*/  F2FP.F16.F32.PACK_AB R29, RZ, R29 ;  /* 0x0000001dff1d723e */ /* 0x000fe200000000ff */
[----:B------:R-:W-:Y:S01]  /*8080*/  FMUL R38, R38, R120 ;  /* 0x0000007826267220 */ /* 0x000fe20000400000 */
[----:B------:R-:W-:Y:S01]  /*8090*/  F2FP.F16.F32.PACK_AB R30, RZ, R30 ;  /* 0x0000001eff1e723e */ /* 0x000fe200000000ff */
[----:B------:R-:W-:Y:S01]  /*80a0*/  FMUL R39, R39, R120 ;  /* 0x0000007827277220 */ /* 0x000fe20000400000 */
[----:B------:R-:W-:Y:S01]  /*80b0*/  F2FP.F16.F32.PACK_AB R31, RZ, R31 ;  /* 0x0000001fff1f723e */ /* 0x000fe200000000ff */
[----:B0-----:R-:W-:Y:S01]  /*80c0*/  @P3 IMAD.MOV.U32 R10, RZ, RZ, R6 ;  /* 0x000000ffff0a3224 */ /* 0x001fe200078e0006 */
[----:B------:R-:W-:Y:S01]  /*80d0*/  F2FP.F16.F32.PACK_AB R32, RZ, R32 ;  /* 0x00000020ff20723e */ /* 0x000fe200000000ff */
[----:B------:R-:W-:Y:S01]  /*80e0*/  @P3 IMAD.MOV.U32 R11, RZ, RZ, R7 ;  /* 0x000000ffff0b3224 */ /* 0x000fe200078e0007 */
[----:B------:R-:W-:Y:S01]  /*80f0*/  F2FP.F16.F32.PACK_AB R33, RZ, R33 ;  /* 0x00000021ff21723e */ /* 0x000fe200000000ff */
[----:B------:R-:W-:Y:S01]  /*8100*/  FMUL R40, R40, R120 ;  /* 0x0000007828287220 */ /* 0x000fe20000400000 */
[----:B------:R-:W-:Y:S01]  /*8110*/  F2FP.F16.F32.PACK_AB R34, RZ, R34 ;  /* 0x00000022ff22723e */ /* 0x000fe200000000ff */
[-C--:B------:R-:W-:Y:S01]  /*8120*/  FMUL R41, R41, R120.reuse ;  /* 0x0000007829297220 */ /* 0x080fe20000400000 */
[----:B------:R0:W-:Y:S01]  /*8130*/  @P3 STG.E.U16 desc[UR36][R10.64+0xb2], R117 ;  /* 0x0000b2750a003986 */ /* 0x0001e2000c101524 */
[----:B------:R-:W-:Y:S01]  /*8140*/  ISETP.GT.AND P3, PT, R3, 0x1, P1 ;  /* 0x000000010300780c */ /* 0x000fe20000f64270 */
[----:B------:R-:W-:Y:S01]  /*8150*/  FMUL R42, R42, R120 ;  /* 0x000000782a2a7220 */ /* 0x000fe20000400000 */
[----:B------:R-:W-:Y:S01]  /*8160*/  F2FP.F16.F32.PACK_AB R35, RZ, R35 ;  /* 0x00000023ff23723e */ /* 0x000fe200000000ff */
[----:B------:R1:W-:Y:S01]  /*8170*/  @P5 STG.E.U16 desc[UR36][R8.64+0xb0], R118 ;  /* 0x0000b07608005986 */ /* 0x0003e2000c101524 */
[----:B------:R-:W-:Y:S01]  /*8180*/  LEA R6, P5, R127, R6, 0x1 ;  /* 0x000000067f067211 */ /* 0x000fe200078a08ff */
[----:B------:R-:W-:Y:S01]  /*8190*/  FMUL R43, R43, R120 ;  /* 0x000000782b2b7220 */ /* 0x000fe20000400000 */
[----:B------:R-:W-:Y:S01]  /*81a0*/  F2FP.F16.F32.PACK_AB R36, RZ, R36 ;  /* 0x00000024ff24723e */ /* 0x000fe200000000ff */
[-C--:B------:R-:W-:Y:S01]  /*81b0*/  FMUL R44, R44, R120.reuse ;  /* 0x000000782c2c7220 */ /* 0x080fe20000400000 */
[----:B------:R-:W-:Y:S01]  /*81c0*/  LEA.HI.X R7, R127, R7, R124, 0x1, P5 ;  /* 0x000000077f077211 */ /* 0x000fe200028f0c7c */
[----:B------:R-:W-:Y:S01]  /*81d0*/  FMUL R45, R45, R120 ;  /* 0x000000782d2d7220 */ /* 0x000fe20000400000 */
[----:B------:R-:W-:Y:S01]  /*81e0*/  ISETP.GT.AND P5, PT, R3, 0x1, P0 ;  /* 0x000000010300780c */ /* 0x000fe200007a4270 */
[----:B0-----:R-:W-:Y:S01]  /*81f0*/  @P2 IMAD.MOV.U32 R10, RZ, RZ, R8 ;  /* 0x000000ffff0a2224 */ /* 0x001fe200078e0008 */
[----:B------:R-:W-:Y:S01]  /*8200*/  F2FP.F16.F32.PACK_AB R37, RZ, R37 ;  /* 0x00000025ff25723e */ /* 0x000fe200000000ff */
[----:B------:R-:W-:Y:S01]  /*8210*/  @P2 IMAD.MOV.U32 R11, RZ, RZ, R9 ;  /* 0x000000ffff0b2224 */ /* 0x000fe200078e0009 */
[----:B------:R-:W-:Y:S01]  /*8220*/  F2FP.F16.F32.PACK_AB R38, RZ, R38 ;  /* 0x00000026ff26723e */ /* 0x000fe200000000ff */
[-C--:B------:R-:W-:Y:S01]  /*8230*/  FMUL R46, R46, R120.reuse ;  /* 0x000000782e2e7220 */ /* 0x080fe20000400000 */
[----:B------:R-:W-:Y:S01]  /*8240*/  F2FP.F16.F32.PACK_AB R39, RZ, R39 ;  /* 0x00000027ff27723e */ /* 0x000fe200000000ff */
[-C--:B------:R-:W-:Y:S01]  /*8250*/  FMUL R47, R47, R120.reuse ;  /* 0x000000782f2f7220 */ /* 0x080fe20000400000 */
[----:B------:R-:W-:Y:S01]  /*8260*/  @P2 STG.E.U16 desc[UR36][R10.64+0xb2], R119 ;  /* 0x0000b2770a002986 */ /* 0x000fe2000c101524 */
[C---:B------:R-:W-:Y:S01]  /*8270*/  ISETP.GT.AND P2, PT, R3.reuse, RZ, P0 ;  /* 0x000000ff0300720c */ /* 0x040fe20000744270 */
[----:B------:R-:W-:Y:S01]  /*8280*/  FMUL R48, R48, R120 ;  /* 0x0000007830307220 */ /* 0x000fe20000400000 */
[----:B------:R-:W-:Y:S01]  /*8290*/  F2FP.F16.F32.PACK_AB R40, RZ, R40 ;  /* 0x00000028ff28723e */ /* 0x000fe200000000ff */
[----:B------:R-:W-:Y:S01]  /*82a0*/  @P4 STG.E.U16 desc[UR36][R6.64], R24 ;  /* 0x0000001806004986 */ /* 0x000fe2000c101524 */
[----:B------:R-:W-:Y:S01]  /*82b0*/  ISETP.GT.AND P4, PT, R3, 0x8, P1 ;  /* 0x000000080300780c */ /* 0x000fe20000f84270 */
[----:B------:R-:W-:Y:S01]  /*82c0*/  FMUL R49, R49, R120 ;  /* 0x0000007831317220 */ /* 0x000fe20000400000 */
[----:B------:R-:W-:Y:S01]  /*82d0*/  F2FP.F16.F32.PACK_AB R41, RZ, R41 ;  /* 0x00000029ff29723e */ /* 0x000fe200000000ff */
[----:B------:R-:W-:Y:S01]  /*82e0*/  @P3 STG.E.U16 desc[UR36][R6.64+0x2], R25 ;  /* 0x0000021906003986 */ /* 0x000fe2000c101524 */
[----:B-1----:R-:W-:Y:S01]  /*82f0*/  IADD3 R8, P3, R5, R6, RZ ;  /* 0x0000000605087210 */ /* 0x002fe20007f7e0ff */
[----:B------:R-:W-:Y:S01]  /*8300*/  FMUL R50, R50, R120 ;  /* 0x0000007832327220 */ /* 0x000fe20000400000 */
[----:B------:R-:W-:Y:S01]  /*8310*/  F2FP.F16.F32.PACK_AB R42, RZ, R42 ;  /* 0x0000002aff2a723e */ /* 0x000fe200000000ff */
[-C--:B------:R-:W-:Y:S01]  /*8320*/  FMUL R51, R51, R120.reuse ;  /* 0x0000007833337220 */ /* 0x080fe20000400000 */
[----:B------:R-:W-:Y:S01]  /*8330*/  IADD3.X R9, R4, R7, RZ, P3, !PT ;  /* 0x0000000704097210 */ /* 0x000fe20001ffe4ff */
[----:B------:R-:W-:Y:S01]  /*8340*/  @P5 IMAD.MOV.U32 R4, RZ, RZ, R8 ;  /* 0x000000ffff045224 */ /* 0x000fe200078e0008 */
[C---:B------:R-:W-:Y:S01]  /*8350*/  ISETP.GT.AND P3, PT, R3.reuse, 0x9, P1 ;  /* 0x000000090300780c */ /* 0x040fe20000f64270 */
[-C--:B------:R-:W-:Y:S01]  /*8360*/  FMUL R52, R52, R120.reuse ;  /* 0x0000007834347220 */ /* 0x080fe20000400000 */
[----:B------:R-:W-:Y:S01]  /*8370*/  F2FP.F16.F32.PACK_AB R43, RZ, R43 ;  /* 0x0000002bff2b723e */ /* 0x000fe200000000ff */
[----:B------:R-:W-:Y:S01]  /*8380*/  @P5 IMAD.MOV.U32 R5, RZ, RZ, R9 ;  /* 0x000000ffff055224 */ /* 0x000fe200078e0009 */
[----:B------:R-:W-:Y:S01]  /*8390*/  @P2 STG.E.U16 desc[UR36][R8.64], R26 ;  /* 0x0000001a08002986 */ /* 0x000fe2000c101524 */
[----:B------:R-:W-:Y:S01]  /*83a0*/  ISETP.GT.AND P2, PT, R3, 0x8, P0 ;  /* 0x000000080300780c */ /* 0x000fe20000744270 */
[----:B------:R-:W-:Y:S01]  /*83b0*/  FMUL R53, R53, R120 ;  /* 0x0000007835357220 */ /* 0x000fe20000400000 */
[----:B------:R-:W-:Y:S01]  /*83c0*/  F2FP.F16.F32.PACK_AB R44, RZ, R44 ;  /* 0x0000002cff2c723e */ /* 0x000fe200000000ff */
[----:B------:R0:W-:Y:S01]  /*83d0*/  @P5 STG.E.U16 desc[UR36][R4.64+0x2], R27 ;  /* 0x0000021b04005986 */ /* 0x0001e2000c101524 */
[----:B------:R-:W-:Y:S01]  /*83e0*/  ISETP.GT.AND P5, PT, R3, 0x9, P0 ;  /* 0x000000090300780c */ /* 0x000fe200007a4270 */
        /* <DEDUP_REMOVED lines=12> */
[--C-:B------:R-:W-:Y:S01]  /*84b0*/  @P4 IMAD.MOV.U32 R5, RZ, RZ, R7.reuse ;  /* 0x000000ffff054224 */ /* 0x100fe200078e0007 */
[----:B------:R-:W-:Y:S01]  /*84c0*/  F2FP.F16.F32.PACK_AB R51, RZ, R51 ;  /* 0x00000033ff33723e */ /* 0x000fe200000000ff */
[----:B------:R-:W-:Y:S01]  /*84d0*/  FMUL R59, R59, R120 ;  /* 0x000000783b3b7220 */ /* 0x000fe20000400000 */
[----:B------:R-:W-:Y:S01]  /*84e0*/  F2FP.F16.F32.PACK_AB R52, RZ, R52 ;  /* 0x00000034ff34723e */ /* 0x000fe200000000ff */
[-C--:B------:R-:W-:Y:S01]  /*84f0*/  FMUL R60, R60, R120.reuse ;  /* 0x000000783c3c7220 */ /* 0x080fe20000400000 */
        /* <DEDUP_REMOVED lines=13> */
[----:B------:R-:W-:Y:S01]  /*85d0*/  @P3 MOV R4, R6 ;  /* 0x0000000600043202 */ /* 0x000fe20000000f00 */
[----:B------:R-:W-:Y:S01]  /*85e0*/  FMUL R66, R66, R120 ;  /* 0x0000007842427220 */ /* 0x000fe20000400000 */
[----:B------:R-:W-:Y:S01]  /*85f0*/  F2FP.F16.F32.PACK_AB R58, RZ, R58 ;  /* 0x0000003aff3a723e */ /* 0x000fe200000000ff */
[-C--:B------:R-:W-:Y:S01]  /*8600*/  FMUL R67, R67, R120.reuse ;  /* 0x0000007843437220 */ /* 0x080fe20000400000 */
[----:B------:R-:W-:Y:S01]  /*8610*/  F2FP.F16.F32.PACK_AB R59, RZ, R59 ;  /* 0x0000003bff3b723e */ /* 0x000fe200000000ff */
[----:B------:R0:W-:Y:S01]  /*8620*/  @P3 STG.E.U16 desc[UR36][R4.64+0x12], R29 ;  /* 0x0000121d04003986 */ /* 0x0001e2000c101524 */
[----:B------:R-:W-:Y:S01]  /*8630*/  ISETP.GT.AND P3, PT, R3, 0x11, P1 ;  /* 0x000000110300780c */ /* 0x000fe20000f64270 */
[----:B------:R-:W-:Y:S01]  /*8640*/  FMUL R68, R68, R120 ;  /* 0x0000007844447220 */ /* 0x000fe20000400000 */
[----:B------:R-:W-:Y:S01]  /*8650*/  F2FP.F16.F32.PACK_AB R60, RZ, R60 ;  /* 0x0000003cff3c723e */ /* 0x000fe200000000ff */
[-C--:B------:R-:W-:Y:S01]  /*8660*/  FMUL R69, R69, R120.reuse ;  /* 0x0000007845457220 */ /* 0x080fe20000400000 */
[----:B------:R-:W-:Y:S01]  /*8670*/  F2FP.F16.F32.PACK_AB R61, RZ, R61 ;  /* 0x0000003dff3d723e */ /* 0x000fe200000000ff */
[----:B------:R-:W-:Y:S01]  /*8680*/  FMUL R70, R70, R120 ;  /* 0x0000007846467220 */ /* 0x000fe20000400000 */
[----:B------:R-:W-:Y:S01]  /*8690*/  F2FP.F16.F32.PACK_AB R62, RZ, R62 ;  /* 0x0000003eff3e723e */ /* 0x000fe200000000ff */
[----:B------:R-:W-:Y:S01]  /*86a0*/  FMUL R71, R71, R120 ;  /* 0x0000007847477220 */ /* 0x000fe20000400000 */
[----:B------:R-:W-:-:S02]  /*86b0*/  F2FP.F16.F32.PACK_AB R63, RZ, R63 ;  /* 0x0000003fff3f723e */ /* 0x000fc400000000ff */
[----:B------:R-:W-:Y:S01]  /*86c0*/  F2FP.F16.F32.PACK_AB R64, RZ, R64 ;  /* 0x00000040ff40723e */ /* 0x000fe200000000ff */
[----:B0-----:R-:W-:Y:S01]  /*86d0*/  @P2 IMAD.MOV.U32 R4, RZ, RZ, R8 ;  /* 0x000000ffff042224 */ /* 0x001fe200078e0008 */
[----:B------:R-:W-:Y:S01]  /*86e0*/  F2FP.F16.F32.PACK_AB R65, RZ, R65 ;  /* 0x00000041ff41723e */ /* 0x000fe200000000ff */
[----:B------:R-:W-:Y:S01]  /*86f0*/  @P2 IMAD.MOV.U32 R5, RZ, RZ, R9 ;  /* 0x000000ffff052224 */ /* 0x000fe200078e0009 */
[----:B------:R-:W-:Y:S02]  /*8700*/  F2FP.F16.F32.PACK_AB R66, RZ, R66 ;  /* 0x00000042ff42723e */ /* 0x000fe400000000ff */
[----:B------:R-:W-:Y:S02]  /*8710*/  F2FP.F16.F32.PACK_AB R67, RZ, R67 ;  /* 0x00000043ff43723e */ /* 0x000fe400000000ff */
[----:B------:R0:W-:Y:S01]  /*8720*/  @P2 STG.E.U16 desc[UR36][R4.64+0x10], R30 ;  /* 0x0000101e04002986 */ /* 0x0001e2000c101524 */
[----:B------:R-:W-:Y:S02]  /*8730*/  ISETP.GT.AND P2, PT, R3, 0x10, P0 ;  /* 0x000000100300780c */ /* 0x000fe40000744270 */
[----:B------:R-:W-:-:S02]  /*8740*/  F2FP.F16.F32.PACK_AB R68, RZ, R68 ;  /* 0x00000044ff44723e */ /* 0x000fc400000000ff */
[----:B------:R-:W-:Y:S02]  /*8750*/  F2FP.F16.F32.PACK_AB R69, RZ, R69 ;  /* 0x00000045ff45723e */ /* 0x000fe400000000ff */
[----:B------:R-:W-:Y:S02]  /*8760*/  F2FP.F16.F32.PACK_AB R70, RZ, R70 ;  /* 0x00000046ff46723e */ /* 0x000fe400000000ff */
[----:B------:R-:W-:Y:S01]  /*8770*/  F2FP.F16.F32.PACK_AB R71, RZ, R71 ;  /* 0x00000047ff47723e */ /* 0x000fe200000000ff */
[----:B0-----:R-:W-:Y:S01]  /*8780*/  @P5 IMAD.MOV.U32 R4, RZ, RZ, R8 ;  /* 0x000000ffff045224 */ /* 0x001fe200078e0008 */
[----:B------:R-:W-:-:S05]  /*8790*/  @P5 MOV R5, R9 ;  /* 0x0000000900055202 */ /* 0x000fca0000000f00 */
[----:B------:R0:W-:Y:S01]  /*87a0*/  @P5 STG.E.U16 desc[UR36][R4.64+0x12], R31 ;  /* 0x0000121f04005986 */ /* 0x0001e2000c101524 */
[----:B------:R-:W-:Y:S01]  /*87b0*/  ISETP.GT.AND P5, PT, R3, 0x11, P0 ;  /* 0x000000110300780c */ /* 0x000fe200007a4270 */
[----:B0-----:R-:W-:Y:S02]  /*87c0*/  @P4 IMAD.MOV.U32 R4, RZ, RZ, R6 ;  /* 0x000000ffff044224 */ /* 0x001fe400078e0006 */
[----:B------:R-:W-:-:S05]  /*87d0*/  @P4 IMAD.MOV.U32 R5, RZ, RZ, R7 ;  /* 0x000000ffff054224 */ /* 0x000fca00078e0007 */
[----:B------:R0:W-:Y:S01]  /*87e0*/  @P4 STG.E.U16 desc[UR36][R4.64+0x20], R32 ;  /* 0x0000202004004986 */ /* 0x0001e2000c101524 */
[----:B------:R-:W-:Y:S01]  /*87f0*/  ISETP.GT.AND P4, PT, R3, 0x18, P1 ;  /* 0x000000180300780c */ /* 0x000fe20000f84270 */
[----:B0-----:R-:W-:Y:S02]  /*8800*/  @P3 IMAD.MOV.U32 R4, RZ, RZ, R6 ;  /* 0x000000ffff043224 */ /* 0x001fe400078e0006 */
[----:B------:R-:W-:-:S05]  /*8810*/  @P3 IMAD.MOV.U32 R5, RZ, RZ, R7 ;  /* 0x000000ffff053224 */ /* 0x000fca00078e0007 */
[----:B------:R0:W-:Y:S01]  /*8820*/  @P3 STG.E.U16 desc[UR36][R4.64+0x22], R33 ;  /* 0x0000222104003986 */ /* 0x0001e2000c101524 */
[----:B------:R-:W-:Y:S02]  /*8830*/  ISETP.GT.AND P3, PT, R3, 0x19, P1 ;  /* 0x000000190300780c */ /* 0x000fe40000f64270 */
[----:B0-----:R-:W-:Y:S01]  /*8840*/  @P2 MOV R4, R8 ;  /* 0x0000000800042202 */ /* 0x001fe20000000f00 */
[----:B------:R-:W-:-:S05]  /*8850*/  @P2 IMAD.MOV.U32 R5, RZ, RZ, R9 ;  /* 0x000000ffff052224 */ /* 0x000fca00078e0009 */
[----:B------:R0:W-:Y:S01]  /*8860*/  @P2 STG.E.U16 desc[UR36][R4.64+0x20], R34 ;  /* 0x0000202204002986 */ /* 0x0001e2000c101524 */
[----:B------:R-:W-:Y:S01]  /*8870*/  ISETP.GT.AND P2, PT, R3, 0x18, P0 ;  /* 0x000000180300780c */ /* 0x000fe20000744270 */
[----:B0-----:R-:W-:Y:S02]  /*8880*/  @P5 IMAD.MOV.U32 R4, RZ, RZ, R8 ;  /* 0x000000ffff045224 */ /* 0x001fe400078e0008 */
[----:B------:R-:W-:-:S05]  /*8890*/  @P5 IMAD.MOV.U32 R5, RZ, RZ, R9 ;  /* 0x000000ffff055224 */ /* 0x000fca00078e0009 */
[----:B------:R0:W-:Y:S01]  /*88a0*/  @P5 STG.E.U16 desc[UR36][R4.64+0x22], R35 ;  /* 0x0000222304005986 */ /* 0x0001e2000c101524 */
[----:B------:R-:W-:Y:S01]  /*88b0*/  ISETP.GT.AND P5, PT, R3, 0x19, P0 ;  /* 0x000000190300780c */ /* 0x000fe200007a4270 */
        /* <DEDUP_REMOVED lines=115> */
[C---:B------:R-:W-:Y:S02]  /*8ff0*/  ISETP.GT.AND P4, PT, R3.reuse, 0x51, P0 ;  /* 0x000000510300780c */ /* 0x040fe40000784270 */
[----:B------:R-:W-:Y:S01]  /*9000*/  ISETP.GT.AND P0, PT, R3, 0x59, P0 ;  /* 0x000000590300780c */ /* 0x000fe20000704270 */
[----:B0-----:R-:W-:Y:S02]  /*9010*/  @P3 IMAD.MOV.U32 R4, RZ, RZ, R6 ;  /* 0x000000ffff043224 */ /* 0x001fe400078e0006 */
[----:B------:R-:W-:-:S05]  /*9020*/  @P3 IMAD.MOV.U32 R5, RZ, RZ, R7 ;  /* 0x000000ffff053224 */ /* 0x000fca00078e0007 */
[----:B------:R0:W-:Y:S01]  /*9030*/  @P3 STG.E.U16 desc[UR36][R4.64+0xa2], R65 ;  /* 0x0000a24104003986 */ /* 0x0001e2000c101524 */
[C---:B------:R-:W-:Y:S02]  /*9040*/  ISETP.GT.AND P3, PT, R3.reuse, 0x58, P1 ;  /* 0x000000580300780c */ /* 0x040fe40000f64270 */
[----:B------:R-:W-:Y:S01]  /*9050*/  ISETP.GT.AND P1, PT, R3, 0x59, P1 ;  /* 0x000000590300780c */ /* 0x000fe20000f24270 */
[----:B0-----:R-:W-:Y:S01]  /*9060*/  @P2 IMAD.MOV.U32 R4, RZ, RZ, R8 ;  /* 0x000000ffff042224 */ /* 0x001fe200078e0008 */
[----:B------:R-:W-:-:S05]  /*9070*/  @P2 MOV R5, R9 ;  /* 0x0000000900052202 */ /* 0x000fca0000000f00 */
[----:B------:R0:W-:Y:S02]  /*9080*/  @P2 STG.E.U16 desc[UR36][R4.64+0xa0], R66 ;  /* 0x0000a04204002986 */ /* 0x0001e4000c101524 */
[----:B0-----:R-:W-:Y:S02]  /*9090*/  @P4 IMAD.MOV.U32 R4, RZ, RZ, R8 ;  /* 0x000000ffff044224 */ /* 0x001fe400078e0008 */
[----:B------:R-:W-:-:S05]  /*90a0*/  @P4 IMAD.MOV.U32 R5, RZ, RZ, R9 ;  /* 0x000000ffff054224 */ /* 0x000fca00078e0009 */
[----:B------:R0:W-:Y:S02]  /*90b0*/  @P4 STG.E.U16 desc[UR36][R4.64+0xa2], R67 ;  /* 0x0000a24304004986 */ /* 0x0001e4000c101524 */
[----:B0-----:R-:W-:Y:S02]  /*90c0*/  @P3 IMAD.MOV.U32 R4, RZ, RZ, R6 ;  /* 0x000000ffff043224 */ /* 0x001fe400078e0006 */
[----:B------:R-:W-:-:S05]  /*90d0*/  @P3 IMAD.MOV.U32 R5, RZ, RZ, R7 ;  /* 0x000000ffff053224 */ /* 0x000fca00078e0007 */
[----:B------:R0:W-:Y:S04]  /*90e0*/  @P3 STG.E.U16 desc[UR36][R4.64+0xb0], R68 ;  /* 0x0000b04404003986 */ /* 0x0001e8000c101524 */
[----:B------:R1:W-:Y:S01]  /*90f0*/  @P1 STG.E.U16 desc[UR36][R6.64+0xb2], R69 ;  /* 0x0000b24506001986 */ /* 0x0003e2000c101524 */
[----:B0-----:R-:W-:Y:S01]  /*9100*/  @P5 MOV R4, R8 ;  /* 0x0000000800045202 */ /* 0x001fe20000000f00 */
[----:B------:R-:W-:-:S05]  /*9110*/  @P5 IMAD.MOV.U32 R5, RZ, RZ, R9 ;  /* 0x000000ffff055224 */ /* 0x000fca00078e0009 */
[----:B------:R1:W-:Y:S04]  /*9120*/  @P5 STG.E.U16 desc[UR36][R4.64+0xb0], R70 ;  /* 0x0000b04604005986 */ /* 0x0003e8000c101524 */
[----:B------:R1:W-:Y:S02]  /*9130*/  @P0 STG.E.U16 desc[UR36][R8.64+0xb2], R71 ;  /* 0x0000b24708000986 */ /* 0x0003e4000c101524 */
.L_x_218:
[----:B------:R-:W-:Y:S05]  /*9140*/  BSYNC B0 ;  /* 0x0000000000007941 */ /* 0x000fea0003800000 */
.L_x_28:
[----:B------:R-:W-:Y:S01]  /*9150*/  IADD3 R16, P0, R16, UR38, RZ ;  /* 0x0000002610107c10 */ /* 0x000fe2000ff1e0ff */
[----:B------:R-:W-:Y:S01]  /*9160*/  ULDC.64 UR4, c[0x0][0x650] ;  /* 0x0001940000047ab9 */ /* 0x000fe20000000a00 */
[----:B------:R-:W-:Y:S01]  /*9170*/  PRMT R3, RZ, 0x7610, R3 ;  /* 0x00007610ff037816 */ /* 0x000fe20000000003 */
[----:B------:R-:W-:Y:S01]  /*9180*/  IMAD.MOV.U32 R132, RZ, RZ, -0x1 ;  /* 0xffffffffff847424 */ /* 0x000fe200078e00ff */
[----:B------:R-:W-:Y:S01]  /*9190*/  IADD3.X R17, R17, UR41, RZ, P0, !PT ;  /* 0x0000002911117c10 */ /* 0x000fe200087fe4ff */
[----:B------:R-:W-:Y:S01]  /*91a0*/  IMAD.MOV.U32 R19, RZ, RZ, -0x1 ;  /* 0xffffffffff137424 */ /* 0x000fe200078e00ff */
[----:B------:R-:W-:-:S04]  /*91b0*/  ISETP.GE.U32.AND P0, PT, R16, UR4, PT ;  /* 0x0000000410007c0c */ /* 0x000fc8000bf06070 */
[----:B------:R-:W-:-:S13]  /*91c0*/  ISETP.GE.U32.AND.EX P0, PT, R17, UR5, PT, P0 ;  /* 0x0000000511007c0c */ /* 0x000fda000bf06100 */
[----:B------:R-:W-:Y:S05]  /*91d0*/  @P0 BRA `(.L_x_219) ;  /* 0x0000000400500947 */ /* 0x000fea0003800000 */
[----:B------:R-:W2:Y:S01]  /*91e0*/  LDC.64 R10, c[0x0][0x628] ;  /* 0x00018a00ff0a7b82 */ /* 0x000ea20000000a00 */
[----:B------:R-:W2:Y:S01]  /*91f0*/  S2R R12, SR_CTAID.X ;  /* 0x00000000000c7919 */ /* 0x000ea20000002500 */
[----:B-1----:R-:W-:Y:S01]  /*9200*/  IMAD.MOV.U32 R8, RZ, RZ, R16 ;  /* 0x000000ffff087224 */ /* 0x002fe200078e0010 */
[----:B0-----:R-:W-:Y:S01]  /*9210*/  MOV R9, R17 ;  /* 0x0000001100097202 */ /* 0x001fe20000000f00 */
[----:B------:R-:W0:Y:S04]  /*9220*/  S2R R20, SR_CTAID.Y ;  /* 0x0000000000147919 */ /* 0x000e280000002600 */
[----:B------:R-:W1:Y:S08]  /*9230*/  LDC R0, c[0x0][0x630] ;  /* 0x00018c00ff007b82 */ /* 0x000e700000000800 */
[----:B------:R-:W0:Y:S01]  /*9240*/  LDC.64 R14, c[0x0][0x620] ;  /* 0x00018800ff0e7b82 */ /* 0x000e220000000a00 */
[----:B--2---:R-:W-:-:S04]  /*9250*/  ISETP.NE.U32.AND P0, PT, R10, RZ, PT ;  /* 0x000000ff0a00720c */ /* 0x004fc80003f05070 */
[----:B------:R-:W-:-:S13]  /*9260*/  ISETP.NE.AND.EX P0, PT, R11, RZ, PT, P0 ;  /* 0x000000ff0b00720c */ /* 0x000fda0003f05300 */
[----:B01----:R-:W-:Y:S05]  /*9270*/  @!P0 BRA `(.L_x_220) ;  /* 0x0000000000288947 */ /* 0x003fea0003800000 */
[----:B------:R-:W0:Y:S02]  /*9280*/  LDC R3, c[0x0][0x634] ;  /* 0x00018d00ff037b82 */ /* 0x000e240000000800 */
[----:B0-----:R-:W-:-:S05]  /*9290*/  IADD3 R3, P0, R16, R3, RZ ;  /* 0x0000000310037210 */ /* 0x001fca0007f1e0ff */
[----:B------:R-:W-:-:S04]  /*92a0*/  IMAD.X R13, RZ, RZ, R17, P0 ;  /* 0x000000ffff0d7224 */ /* 0x000fc800000e0611 */
[----:B------:R-:W-:-:S04]  /*92b0*/  IMAD.WIDE.U32 R4, R13, R10, RZ ;  /* 0x0000000a0d047225 */ /* 0x000fc800078e00ff */
[----:B------:R-:W-:-:S04]  /*92c0*/  IMAD.WIDE.U32 R6, P0, R3, R11, R4 ;  /* 0x0000000b03067225 */ /* 0x000fc80007800004 */
[----:B------:R-:W-:-:S04]  /*92d0*/  IMAD.WIDE.U32 R4, R3, R10, RZ ;  /* 0x0000000a03047225 */ /* 0x000fc800078e00ff */
[----:B------:R-:W-:Y:S01]  /*92e0*/  IMAD.X R9, RZ, RZ, RZ, P0 ;  /* 0x000000ffff097224 */ /* 0x000fe200000e06ff */
[----:B------:R-:W-:Y:S01]  /*92f0*/  IADD3 RZ, P0, R5, R6, RZ ;  /* 0x0000000605ff7210 */ /* 0x000fe20007f1e0ff */
[----:B------:R-:W-:-:S04]  /*9300*/  IMAD.MOV.U32 R8, RZ, RZ, R7 ;  /* 0x000000ffff087224 */ /* 0x000fc800078e0007 */
[----:B------:R-:W-:-:S08]  /*9310*/  IMAD.WIDE.U32.X R8, R13, R11, R8, P0 ;  /* 0x0000000b0d087225 */ /* 0x000fd000000e0408 */
.L_x_220:
[-CC-:B------:R-:W-:Y:S01]  /*9320*/  SHF.R.U64 R19, R8, R0.reuse, R9.reuse ;  /* 0x0000000008137219 */ /* 0x180fe20000001209 */
[----:B------:R-:W0:Y:S01]  /*9330*/  LDC.64 R26, c[0x0][0x640] ;  /* 0x00019000ff1a7b82 */ /* 0x000e220000000a00 */
[----:B------:R-:W-:Y:S01]  /*9340*/  SHF.R.U32.HI R0, RZ, R0, R9 ;  /* 0x00000000ff007219 */ /* 0x000fe20000011609 */
[----:B------:R-:W-:Y:S01]  /*9350*/  ULDC UR4, c[0x0][0x150] ;  /* 0x0000540000047ab9 */ /* 0x000fe20000000800 */
[----:B------:R-:W-:Y:S02]  /*9360*/  IADD3 R3, P0, RZ, -R19, RZ ;  /* 0x80000013ff037210 */ /* 0x000fe40007f1e0ff */
[----:B------:R-:W-:-:S03]  /*9370*/  I2FP.F32.U32 R7, R12 ;  /* 0x0000000c00077245 */ /* 0x000fc60000201000 */
[----:B------:R-:W1:Y:S01]  /*9380*/  LDC R6, c[0x0][0x618] ;  /* 0x00018600ff067b82 */ /* 0x000e620000000800 */
[----:B------:R-:W-:Y:S02]  /*9390*/  IMAD.X R5, RZ, RZ, ~R0, P0 ;  /* 0x000000ffff057224 */ /* 0x000fe400000e0e00 */
[----:B------:R-:W-:Y:S01]  /*93a0*/  FMUL R7, R7, UR4 ;  /* 0x0000000407077c20 */ /* 0x000fe20008400000 */
[----:B------:R-:W-:Y:S01]  /*93b0*/  ULDC UR4, c[0x0][0x154] ;  /* 0x0000550000047ab9 */ /* 0x000fe20000000800 */
[-C--:B------:R-:W-:Y:S02]  /*93c0*/  IMAD R0, R5, R14.reuse, RZ ;  /* 0x0000000e05007224 */ /* 0x080fe400078e02ff */
[C---:B------:R-:W-:Y:S01]  /*93d0*/  IMAD.WIDE.U32 R4, R3.reuse, R14, R16 ;  /* 0x0000000e03047225 */ /* 0x040fe200078e0010 */
[----:B------:R-:W2:Y:S01]  /*93e0*/  LDC R8, c[0x0][0x608] ;  /* 0x00018200ff087b82 */ /* 0x000ea20000000800 */
[----:B------:R-:W3:Y:S02]  /*93f0*/  F2I.U32.TRUNC.NTZ R7, R7 ;  /* 0x0000000700077305 */ /* 0x000ee4000020f000 */
[----:B------:R-:W-:Y:S01]  /*9400*/  IMAD R3, R3, R15, R0 ;  /* 0x0000000f03037224 */ /* 0x000fe200078e0200 */
[----:B------:R-:W-:-:S04]  /*9410*/  I2FP.F32.U32 R0, R20 ;  /* 0x0000001400007245 */ /* 0x000fc80000201000 */
[----:B------:R-:W4:Y:S01]  /*9420*/  LDC R11, c[0x0][0x658] ;  /* 0x00019600ff0b7b82 */ /* 0x000f220000000800 */
[----:B------:R-:W-:Y:S02]  /*9430*/  IADD3 R3, R5, R3, RZ ;  /* 0x0000000305037210 */ /* 0x000fe40007ffe0ff */
[----:B0-----:R-:W-:-:S04]  /*9440*/  ISETP.NE.U32.AND P0, PT, R26, RZ, PT ;  /* 0x000000ff1a00720c */ /* 0x001fc80003f05070 */
[----:B------:R-:W-:Y:S01]  /*9450*/  ISETP.NE.AND.EX P0, PT, R27, RZ, PT, P0 ;  /* 0x000000ff1b00720c */ /* 0x000fe20003f05300 */
[----:B------:R-:W0:Y:S01]  /*9460*/  LDC R9, c[0x0][0x144] ;  /* 0x00005100ff097b82 */ /* 0x000e220000000800 */
[-C--:B-1----:R-:W-:Y:S01]  /*9470*/  SHF.R.U64 R10, R4, R6.reuse, R3 ;  /* 0x00000006040a7219 */ /* 0x082fe20000001203 */
[----:B---3--:R-:W-:Y:S01]  /*9480*/  IMAD.MOV R7, RZ, RZ, -R7 ;  /* 0x000000ffff077224 */ /* 0x008fe200078e0a07 */
[----:B------:R-:W-:Y:S01]  /*9490*/  SHF.R.U32.HI R3, RZ, R6, R3 ;  /* 0x00000006ff037219 */ /* 0x000fe20000011603 */
[----:B------:R-:W-:-:S04]  /*94a0*/  FMUL R6, R0, UR4 ;  /* 0x0000000400067c20 */ /* 0x000fc80008400000 */
[----:B------:R-:W1:Y:S01]  /*94b0*/  LDC R21, c[0x0][0x148] ;  /* 0x00005200ff157b82 */ /* 0x000e620000000800 */
[----:B------:R3:W0:Y:S01]  /*94c0*/  F2I.U32.TRUNC.NTZ R14, R6 ;  /* 0x00000006000e7305 */ /* 0x000622000020f000 */
[-CC-:B--2---:R-:W-:Y:S02]  /*94d0*/  SHF.R.U64 R13, R10, R8.reuse, R3.reuse ;  /* 0x000000080a0d7219 */ /* 0x184fe40000001203 */
[----:B------:R-:W-:-:S04]  /*94e0*/  SHF.R.U32.HI R0, RZ, R8, R3 ;  /* 0x00000008ff007219 */ /* 0x000fc80000011603 */
[----:B------:R-:W2:Y:S01]  /*94f0*/  LDC R24, c[0x0][0x600] ;  /* 0x00018000ff187b82 */ /* 0x000ea20000000800 */
[-CC-:B----4-:R-:W-:Y:S02]  /*9500*/  SHF.R.U64 R15, R13, R11.reuse, R0.reuse ;  /* 0x0000000b0d0f7219 */ /* 0x190fe40000001200 */
[----:B------:R-:W-:-:S03]  /*9510*/  SHF.R.U32.HI R5, RZ, R11, R0 ;  /* 0x0000000bff057219 */ /* 0x000fc60000011600 */
[----:B------:R-:W-:Y:S02]  /*9520*/  IMAD.MOV.U32 R4, RZ, RZ, R15 ;  /* 0x000000ffff047224 */ /* 0x000fe400078e000f */
[----:B------:R-:W4:Y:S01]  /*9530*/  LDC R28, c[0x0][0x648] ;  /* 0x00019200ff1c7b82 */ /* 0x000f220000000800 */
[----:B0-----:R-:W-:-:S07]  /*9540*/  IMAD R25, R9, R7, R12 ;  /* 0x0000000709197224 */ /* 0x001fce00078e020c */
[----:B------:R-:W0:Y:S08]  /*9550*/  LDC R29, c[0x0][0x638] ;  /* 0x00018e00ff1d7b82 */ /* 0x000e300000000800 */
        /* <DEDUP_REMOVED lines=8> */
[----:B------:R-:W-:-:S03]  /*95e0*/  MOV R8, R7 ;  /* 0x0000000700087202 */ /* 0x000fc60000000f00 */
[----:B------:R-:W-:Y:S01]  /*95f0*/  IMAD.X R9, RZ, RZ, RZ, P0 ;  /* 0x000000ffff097224 */ /* 0x000fe200000e06ff */
[----:B------:R-:W-:-:S05]  /*9600*/  IADD3 RZ, P0, R5, R6, RZ ;  /* 0x0000000605ff7210 */ /* 0x000fca0007f1e0ff */
[----:B------:R-:W-:-:S08]  /*9610*/  IMAD.WIDE.U32.X R4, R11, R27, R8, P0 ;  /* 0x0000001b0b047225 */ /* 0x000fd000000e0408 */
.L_x_221:
[----:B------:R-:W-:Y:S01]  /*9620*/  ISETP.NE.AND P0, PT, R2, 0x1, PT ;  /* 0x000000010200780c */ /* 0x000fe20003f05270 */
[----:B------:R-:W-:Y:S01]  /*9630*/  IMAD.MOV R14, RZ, RZ, -R14 ;  /* 0x000000ffff0e7224 */ /* 0x000fe200078e0a0e */
[----:B----4-:R-:W-:Y:S01]  /*9640*/  SHF.R.U64 R3, R4, R28, R5 ;  /* 0x0000001c04037219 */ /* 0x010fe20000001205 */
[----:B--2---:R-:W-:Y:S01]  /*9650*/  VIADD R5, R24, 0xffffffff ;  /* 0xffffffff18057836 */ /* 0x004fe20000000000 */
[----:B------:R-:W-:-:S03]  /*9660*/  LOP3.LUT R0, R13, R130, RZ, 0xc0, !PT ;  /* 0x000000820d007212 */ /* 0x000fc600078ec0ff */
[----:B------:R-:W-:Y:S01]  /*9670*/  IMAD.MOV R4, RZ, RZ, -R3 ;  /* 0x000000ffff047224 */ /* 0x000fe200078e0a03 */
[----:B------:R-:W-:Y:S01]  /*9680*/  LOP3.LUT R10, R10, R5, RZ, 0xc0, !PT ;  /* 0x000000050a0a7212 */ /* 0x000fe200078ec0ff */
[----:B------:R-:W-:Y:S02]  /*9690*/  IMAD R0, R123, R3, R0 ;  /* 0x000000037b007224 */ /* 0x000fe400078e0200 */
[----:B0-----:R-:W-:Y:S02]  /*96a0*/  IMAD R3, R4, R29, R15 ;  /* 0x0000001d04037224 */ /* 0x001fe400078e020f */
[----:B------:R-:W-:Y:S02]  /*96b0*/  @P0 IMAD R25, R21, R14, R20 ;  /* 0x0000000e15190224 */ /* 0x000fe400078e0214 */
[----:B------:R-:W-:Y:S02]  /*96c0*/  IMAD R5, R3, R24, R10 ;  /* 0x0000001803057224 */ /* 0x000fe400078e020a */
[----:B------:R-:W-:-:S02]  /*96d0*/  IMAD R0, R0, R30, R25 ;  /* 0x0000001e00007224 */ /* 0x000fc400078e0219 */
[----:B------:R-:W-:-:S03]  /*96e0*/  IMAD.MOV.U32 R4, RZ, RZ, 0x1 ;  /* 0x00000001ff047424 */ /* 0x000fc600078e00ff */
[----:B------:R-:W-:Y:S02]  /*96f0*/  SEL R132, R5, R0, !P0 ;  /* 0x0000000005847207 */ /* 0x000fe40004000000 */
[----:B------:R-:W-:Y:S02]  /*9700*/  PRMT R3, R4, 0x7610, R3 ;  /* 0x0000761004037816 */ /* 0x000fe40000000003 */
[----:B------:R-:W-:-:S07]  /*9710*/  SEL R0, R0, R5, !P0 ;  /* 0x0000000500007207 */ /* 0x000fce0004000000 */
.L_x_219:
[----:B------:R-:W-:Y:S02]  /*9720*/  LOP3.LUT P0, RZ, R3, 0xff, RZ, 0xc0, !PT ;  /* 0x000000ff03ff7812 */ /* 0x000fe4000780c0ff */
[----:B------:R-:W-:-:S11]  /*9730*/  MOV R133, R0 ;  /* 0x0000000000857202 */ /* 0x000fd60000000f00 */
[----:B------:R-:W-:Y:S05]  /*9740*/  @P0 BRA `(.L_x_222) ;  /* 0xffffff7800900947 */ /* 0x000fea000383ffff */
[----:B------:R-:W-:Y:S05]  /*9750*/  EXIT ;  /* 0x000000000000794d */ /* 0x000fea0003800000 */
.L_x_3:
[----:B------:R-:W-:Y:S01]  /*9760*/  ULDC.64 UR4, c[0x0][0x650] ;  /* 0x0001940000047ab9 */ /* 0x000fe20000000a00 */
[----:B------:R-:W-:Y:S01]  /*9770*/  PRMT R9, RZ, 0x7610, R9 ;  /* 0x00007610ff097816 */ /* 0x000fe20000000009 */
[----:B------:R-:W-:Y:S01]  /*9780*/  IMAD.MOV.U32 R13, RZ, RZ, -0x1 ;  /* 0xffffffffff0d7424 */ /* 0x000fe200078e00ff */
[----:B------:R-:W-:Y:S01]  /*9790*/  ISETP.GE.U32.AND P0, PT, R16, UR4, PT ;  /* 0x0000000410007c0c */ /* 0x000fe2000bf06070 */
[----:B------:R-:W-:Y:S02]  /*97a0*/  IMAD.MOV.U32 R20, RZ, RZ, -0x1 ;  /* 0xffffffffff147424 */ /* 0x000fe400078e00ff */
[----:B------:R-:W-:Y:S01]  /*97b0*/  IMAD.MOV.U32 R8, RZ, RZ, -0x1 ;  /* 0xffffffffff087424 */ /* 0x000fe200078e00ff */
[----:B------:R-:W-:-:S13]  /*97c0*/  ISETP.GE.U32.AND.EX P0, PT, R17, UR5, PT, P0 ;  /* 0x0000000511007c0c */ /* 0x000fda000bf06100 */
[----:B------:R-:W-:Y:S05]  /*97d0*/  @P0 BRA `(.L_x_223) ;  /* 0x00000004005c0947 */ /* 0x000fea0003800000 */
[----:B------:R-:W0:Y:S01]  /*97e0*/  LDC.64 R14, c[0x0][0x628] ;  /* 0x00018a00ff0e7b82 */ /* 0x000e220000000a00 */
[----:B------:R-:W-:Y:S01]  /*97f0*/  MOV R12, R16 ;  /* 0x00000010000c7202 */ /* 0x000fe20000000f00 */
[----:B------:R-:W-:-:S06]  /*9800*/  IMAD.MOV.U32 R13, RZ, RZ, R17 ;  /* 0x000000ffff0d7224 */ /* 0x000fcc00078e0011 */
[----:B------:R-:W1:Y:S08]  /*9810*/  LDC R20, c[0x0][0x630] ;  /* 0x00018c00ff147b82 */ /* 0x000e700000000800 */
[----:B------:R-:W2:Y:S01]  /*9820*/  LDC.64 R22, c[0x0][0x620] ;  /* 0x00018800ff167b82 */ /* 0x000ea20000000a00 */
[----:B0-----:R-:W-:-:S04]  /*9830*/  ISETP.NE.U32.AND P0, PT, R14, RZ, PT ;  /* 0x000000ff0e00720c */ /* 0x001fc80003f05070 */
[----:B------:R-:W-:-:S13]  /*9840*/  ISETP.NE.AND.EX P0, PT, R15, RZ, PT, P0 ;  /* 0x000000ff0f00720c */ /* 0x000fda0003f05300 */
[----:B-12---:R-:W-:Y:S05]  /*9850*/  @!P0 BRA `(.L_x_224) ;  /* 0x0000000000288947 */ /* 0x006fea0003800000 */
[----:B------:R-:W0:Y:S02]  /*9860*/  LDC R9, c[0x0][0x634] ;  /* 0x00018d00ff097b82 */ /* 0x000e240000000800 */
[----:B0-----:R-:W-:-:S05]  /*9870*/  IADD3 R13, P0, R16, R9, RZ ;  /* 0x00000009100d7210 */ /* 0x001fca0007f1e0ff */
        /* <DEDUP_REMOVED lines=8> */
.L_x_224:
[--C-:B------:R-:W-:Y:S01]  /*9900*/  SHF.R.U64 R14, R12, R20, R13.reuse ;  /* 0x000000140c0e7219 */ /* 0x100fe2000000120d */
[----:B------:R-:W0:Y:S01]  /*9910*/  LDC R24, c[0x0][0x618] ;  /* 0x00018600ff187b82 */ /* 0x000e220000000800 */
[----:B------:R-:W-:Y:S01]  /*9920*/  I2FP.F32.U32 R8, R6 ;  /* 0x0000000600087245 */ /* 0x000fe20000201000 */
[----:B------:R-:W-:Y:S01]  /*9930*/  ULDC UR4, c[0x0][0x150] ;  /* 0x0000540000047ab9 */ /* 0x000fe20000000800 */
[----:B------:R-:W-:Y:S02]  /*9940*/  SHF.R.U32.HI R7, RZ, R20, R13 ;  /* 0x00000014ff077219 */ /* 0x000fe4000001160d */
[----:B------:R-:W-:Y:S01]  /*9950*/  IADD3 R11, P0, RZ, -R14, RZ ;  /* 0x8000000eff0b7210 */ /* 0x000fe20007f1e0ff */
[----:B------:R-:W-:Y:S01]  /*9960*/  FMUL R13, R8, UR4 ;  /* 0x00000004080d7c20 */ /* 0x000fe20008400000 */
[----:B------:R-:W-:Y:S01]  /*9970*/  ULDC UR4, c[0x0][0x154] ;  /* 0x0000550000047ab9 */ /* 0x000fe20000000800 */
[----:B------:R-:W1:Y:S02]  /*9980*/  LDC.64 R26, c[0x0][0x640] ;  /* 0x00019000ff1a7b82 */ /* 0x000e640000000a00 */
[----:B------:R-:W-:-:S02]  /*9990*/  IMAD.X R7, RZ, RZ, ~R7, P0 ;  /* 0x000000ffff077224 */ /* 0x000fc400000e0e07 */
[----:B------:R-:W2:Y:S01]  /*99a0*/  F2I.U32.TRUNC.NTZ R13, R13 ;  /* 0x0000000d000d7305 */ /* 0x000ea2000020f000 */
[----:B------:R-:W-:-:S03]  /*99b0*/  IMAD.WIDE.U32 R8, R11, R22, R16 ;  /* 0x000000160b087225 */ /* 0x000fc600078e0010 */
[----:B------:R-:W3:Y:S01]  /*99c0*/  LDC R15, c[0x0][0x144] ;  /* 0x00005100ff0f7b82 */ /* 0x000ee20000000800 */
[----:B------:R-:W-:-:S04]  /*99d0*/  IMAD R10, R7, R22, RZ ;  /* 0x00000016070a7224 */ /* 0x000fc800078e02ff */
[----:B------:R-:W-:Y:S01]  /*99e0*/  IMAD R7, R11, R23, R10 ;  /* 0x000000170b077224 */ /* 0x000fe200078e020a */
[----:B------:R-:W-:Y:S02]  /*99f0*/  MOV R10, 0xffffffff ;  /* 0xffffffff000a7802 */ /* 0x000fe40000000f00 */
[----:B------:R-:W4:Y:S01]  /*9a00*/  LDC R20, c[0x0][0x608] ;  /* 0x00018200ff147b82 */ /* 0x000f220000000800 */
[----:B------:R-:W-:Y:S01]  /*9a10*/  IMAD.IADD R7, R9, 0x1, R7 ;  /* 0x0000000109077824 */ /* 0x000fe200078e0207 */
[----:B------:R-:W-:-:S04]  /*9a20*/  I2FP.F32.U32 R9, R3 ;  /* 0x0000000300097245 */ /* 0x000fc80000201000 */
[-C--:B0-----:R-:W-:Y:S01]  /*9a30*/  SHF.R.U64 R12, R8, R24.reuse, R7 ;  /* 0x00000018080c7219 */ /* 0x081fe20000001207 */
[----:B--2---:R-:W-:Y:S01]  /*9a40*/  IMAD.MOV R8, RZ, RZ, -R13 ;  /* 0x000000ffff087224 */ /* 0x004fe200078e0a0d */
[----:B------:R-:W0:Y:S01]  /*9a50*/  LDC R11, c[0x0][0x658] ;  /* 0x00019600ff0b7b82 */ /* 0x000e220000000800 */
[----:B-1----:R-:W-:Y:S01]  /*9a60*/  ISETP.NE.U32.AND P0, PT, R26, RZ, PT ;  /* 0x000000ff1a00720c */ /* 0x002fe20003f05070 */
[----:B------:R-:W-:Y:S01]  /*9a70*/  FMUL R9, R9, UR4 ;  /* 0x0000000409097c20 */ /* 0x000fe20008400000 */
[----:B------:R-:W-:Y:S02]  /*9a80*/  SHF.R.U32.HI R7, RZ, R24, R7 ;  /* 0x00000018ff077219 */ /* 0x000fe40000011607 */
[----:B------:R-:W-:-:S03]  /*9a90*/  ISETP.NE.AND.EX P0, PT, R27, RZ, PT, P0 ;  /* 0x000000ff1b00720c */ /* 0x000fc60003f05300 */
[----:B------:R-:W1:Y:S01]  /*9aa0*/  LDC R22, c[0x0][0x148] ;  /* 0x00005200ff167b82 */ /* 0x000e620000000800 */
[----:B---3--:R-:W-:Y:S02]  /*9ab0*/  IMAD R23, R15, R8, R6 ;  /* 0x000000080f177224 */ /* 0x008fe400078e0206 */
[----:B------:R-:W-:-:S05]  /*9ac0*/  IMAD.MOV.U32 R8, RZ, RZ, 0x1 ;  /* 0x00000001ff087424 */ /* 0x000fca00078e00ff */
[----:B------:R-:W2:Y:S01]  /*9ad0*/  LDC R21, c[0x0][0x600] ;  /* 0x00018000ff157b82 */ /* 0x000ea20000000800 */
[-CC-:B----4-:R-:W-:Y:S02]  /*9ae0*/  SHF.R.U64 R15, R12, R20.reuse, R7.reuse ;  /* 0x000000140c0f7219 */ /* 0x190fe40000001207 */
[----:B------:R-:W-:Y:S02]  /*9af0*/  SHF.R.U32.HI R6, RZ, R20, R7 ;  /* 0x00000014ff067219 */ /* 0x000fe40000011607 */
[----:B------:R3:W4:Y:S03]  /*9b00*/  F2I.U32.TRUNC.NTZ R20, R9 ;  /* 0x0000000900147305 */ /* 0x000726000020f000 */
[----:B------:R-:W1:Y:S01]  /*9b10*/  LDC R25, c[0x0][0x648] ;  /* 0x00019200ff197b82 */ /* 0x000e620000000800 */
[-C--:B0-----:R-:W-:Y:S02]  /*9b20*/  SHF.R.U64 R19, R15, R11.reuse, R6 ;  /* 0x0000000b0f137219 */ /* 0x081fe40000001206 */
[----:B------:R-:W-:-:S02]  /*9b30*/  SHF.L.U32 R10, R10, R11, RZ ;  /* 0x0000000b0a0a7219 */ /* 0x000fc400000006ff */
[-C--:B------:R-:W-:Y:S01]  /*9b40*/  SHF.R.U32.HI R7, RZ, R11.reuse, R6 ;  /* 0x0000000bff077219 */ /* 0x080fe20000011606 */
[----:B------:R-:W-:Y:S01]  /*9b50*/  IMAD.MOV.U32 R6, RZ, RZ, R19 ;  /* 0x000000ffff067224 */ /* 0x000fe200078e0013 */
[----:B------:R-:W-:Y:S01]  /*9b60*/  SHF.L.U32 R24, R8, R11, RZ ;  /* 0x0000000b08187219 */ /* 0x000fe200000006ff */
[----:B------:R-:W0:Y:S01]  /*9b70*/  LDC R28, c[0x0][0x638] ;  /* 0x00018e00ff1c7b82 */ /* 0x000e220000000800 */
[----:B------:R-:W-:-:S07]  /*9b80*/  LOP3.LUT R30, RZ, R10, RZ, 0x33, !PT ;  /* 0x0000000aff1e7212 */ /* 0x000fce00078e33ff */
[----:B------:R-:W0:Y:S01]  /*9b90*/  LDC R29, c[0x0][0x610] ;  /* 0x00018400ff1d7b82 */ /* 0x000e220000000800 */
[----:B---34-:R-:W-:Y:S05]  /*9ba0*/  @!P0 BRA `(.L_x_225) ;  /* 0x0000000000288947 */ /* 0x018fea0003800000 */
[----:B------:R-:W3:Y:S02]  /*9bb0*/  LDC R6, c[0x0][0x64c] ;  /* 0x00019300ff067b82 */ /* 0x000ee40000000800 */
[----:B---3--:R-:W-:-:S05]  /*9bc0*/  IADD3 R11, P0, R19, R6, RZ ;  /* 0x00000006130b7210 */ /* 0x008fca0007f1e0ff */
        /* <DEDUP_REMOVED lines=8> */
.L_x_225:
[----:B------:R-:W-:Y:S01]  /*9c50*/  ISETP.NE.AND P0, PT, R2, 0x1, PT ;  /* 0x000000010200780c */ /* 0x000fe20003f05270 */
[----:B--2---:R-:W-:Y:S01]  /*9c60*/  VIADD R9, R21, 0xffffffff ;  /* 0xffffffff15097836 */ /* 0x004fe20000000000 */
[----:B-1----:R-:W-:Y:S01]  /*9c70*/  SHF.R.U64 R7, R6, R25, R7 ;  /* 0x0000001906077219 */ /* 0x002fe20000001207 */
[----:B------:R-:W-:Y:S01]  /*9c80*/  IMAD.MOV R20, RZ, RZ, -R20 ;  /* 0x000000ffff147224 */ /* 0x000fe200078e0a14 */
[----:B------:R-:W-:Y:S02]  /*9c90*/  LOP3.LUT R6, R15, R30, RZ, 0xc0, !PT ;  /* 0x0000001e0f067212 */ /* 0x000fe400078ec0ff */
[----:B------:R-:W-:Y:S02]  /*9ca0*/  IADD3 R8, -R7, RZ, RZ ;  /* 0x000000ff07087210 */ /* 0x000fe40007ffe1ff */
[----:B------:R-:W-:Y:S01]  /*9cb0*/  LOP3.LUT R12, R12, R9, RZ, 0xc0, !PT ;  /* 0x000000090c0c7212 */ /* 0x000fe200078ec0ff */
[----:B------:R-:W-:Y:S02]  /*9cc0*/  IMAD R6, R24, R7, R6 ;  /* 0x0000000718067224 */ /* 0x000fe400078e0206 */
[----:B------:R-:W-:-:S02]  /*9cd0*/  IMAD.MOV.U32 R9, RZ, RZ, 0x1 ;  /* 0x00000001ff097424 */ /* 0x000fc400078e00ff */
[----:B------:R-:W-:Y:S02]  /*9ce0*/  @P0 IMAD R23, R22, R20, R3 ;  /* 0x0000001416170224 */ /* 0x000fe400078e0203 */
[----:B0-----:R-:W-:Y:S02]  /*9cf0*/  IMAD R3, R8, R28, R19 ;  /* 0x0000001c08037224 */ /* 0x001fe400078e0213 */
[----:B------:R-:W-:Y:S02]  /*9d00*/  IMAD R13, R6, R29, R23 ;  /* 0x0000001d060d7224 */ /* 0x000fe400078e0217 */
[----:B------:R-:W-:Y:S02]  /*9d10*/  IMAD R6, R3, R21, R12 ;  /* 0x0000001503067224 */ /* 0x000fe400078e020c */
[----:B------:R-:W-:-:S03]  /*9d20*/  IMAD.MOV.U32 R8, RZ, RZ, R14 ;  /* 0x000000ffff087224 */ /* 0x000fc600078e000e */
[----:B------:R-:W-:Y:S02]  /*9d30*/  SEL R20, R6, R13, !P0 ;  /* 0x0000000d06147207 */ /* 0x000fe40004000000 */
[----:B------:R-:W-:-:S07]  /*9d40*/  SEL R13, R13, R6, !P0 ;  /* 0x000000060d0d7207 */ /* 0x000fce0004000000 */
.L_x_223:
[----:B------:R-:W-:-:S08]  /*9d50*/  NOP ;  /* 0x0000000000007918 */ /* 0x000fd00000000000 */
[----:B------:R-:W0:-:S00]  /*9d60*/  USETMAXREG.DEALLOC.CTAPOOL 0x28 ;  /* 0x00000028000079c8 */ /* 0x000e0000080e0500 */
[----:B0-----:R-:W-:-:S13]  /*9d70*/  ISETP.NE.AND P0, PT, R0, RZ, PT ;  /* 0x000000ff0000720c */ /* 0x001fda0003f05270 */
[----:B------:R-:W-:Y:S05]  /*9d80*/  @P0 EXIT ;  /* 0x000000000000094d */ /* 0x000fea0003800000 */
[----:B------:R-:W-:Y:S01]  /*9d90*/  LOP3.LUT P0, RZ, R9, 0xff, RZ, 0xc0, !PT ;  /* 0x000000ff09ff7812 */ /* 0x000fe2000780c0ff */
[----:B------:R-:W-:Y:S01]  /*9da0*/  IMAD.MOV.U32 R0, RZ, RZ, 0x1 ;  /* 0x00000001ff007424 */ /* 0x000fe200078e00ff */
[----:B------:R-:W-:-:S11]  /*9db0*/  MOV R3, RZ ;  /* 0x000000ff00037202 */ /* 0x000fd60000000f00 */
[----:B------:R-:W-:Y:S05]  /*9dc0*/  @!P0 BRA `(.L_x_226) ;  /* 0x0000000c004c8947 */ /* 0x000fea0003800000 */
[----:B------:R-:W0:Y:S01]  /*9dd0*/  LDC R0, c[0x0][0x28c] ;  /* 0x0000a300ff007b82 */ /* 0x000e220000000800 */
[----:B------:R-:W-:Y:S01]  /*9de0*/  LOP3.LUT P0, RZ, R4, 0x1f, RZ, 0xc0, !PT ;  /* 0x0000001f04ff7812 */ /* 0x000fe2000780c0ff */
[----:B------:R-:W-:Y:S01]  /*9df0*/  ULDC UR5, c[0x0][0x658] ;  /* 0x0001960000057ab9 */ /* 0x000fe20000000800 */
[----:B------:R-:W-:Y:S01]  /*9e00*/  UMOV UR6, 0xffffffff ;  /* 0xffffffff00067882 */ /* 0x000fe20000000000 */
[----:B------:R-:W-:Y:S01]  /*9e10*/  BSSY B0, `(.L_x_226) ;  /* 0x00000ce000007945 */ /* 0x000fe20003800000 */
[----:B------:R-:W-:Y:S01]  /*9e20*/  USHF.L.U32 UR6, UR6, UR5, URZ ;  /* 0x0000000506067299 */ /* 0x000fe2000800063f */
[C---:B------:R-:W-:Y:S01]  /*9e30*/  ISETP.NE.AND P2, PT, R5.reuse, RZ, PT ;  /* 0x000000ff0500720c */ /* 0x040fe20003f45270 */
[----:B------:R-:W-:Y:S01]  /*9e40*/  IMAD.MOV.U32 R11, RZ, RZ, 0x1 ;  /* 0x00000001ff0b7424 */ /* 0x000fe200078e00ff */
[----:B------:R-:W-:Y:S01]  /*9e50*/  ISETP.NE.OR P0, PT, R5, RZ, !P0 ;  /* 0x000000ff0500720c */ /* 0x000fe20004705670 */
[----:B------:R-:W-:Y:S01]  /*9e60*/  ULDC UR4, c[0x0][0x600] ;  /* 0x0001800000047ab9 */ /* 0x000fe20000000800 */
[----:B------:R-:W-:Y:S01]  /*9e70*/  LOP3.LUT R19, R18, 0x2, RZ, 0xfc, !PT ;  /* 0x0000000212137812 */ /* 0x000fe200078efcff */
[----:B------:R-:W-:Y:S01]  /*9e80*/  UMOV UR7, 0x1 ;  /* 0x0000000100077882 */ /* 0x000fe20000000000 */
[----:B------:R-:W-:-:S02]  /*9e90*/  UIADD3 UR4, UR4, -0x1, URZ ;  /* 0xffffffff04047890 */ /* 0x000fc4000fffe03f */
[----:B------:R-:W-:Y:S02]  /*9ea0*/  USHF.L.U32 UR5, UR7, UR5, URZ ;  /* 0x0000000507057299 */ /* 0x000fe4000800063f */
[----:B------:R-:W-:Y:S01]  /*9eb0*/  ULOP3.LUT UR13, URZ, UR6, URZ, 0x33, !UPT ;  /* 0x000000063f0d7292 */ /* 0x000fe2000f8e333f */
[----:B------:R-:W-:Y:S01]  /*9ec0*/  ULDC.64 UR22, c[0x0][0x198] ;  /* 0x0000660000167ab9 */ /* 0x000fe20000000a00 */
[----:B0-----:R-:W-:-:S05]  /*9ed0*/  VIADD R0, R0, 0x7f ;  /* 0x0000007f00007836 */ /* 0x001fca0000000000 */
[----:B------:R-:W-:-:S04]  /*9ee0*/  SHF.R.S32.HI R3, RZ, 0x1f, R0 ;  /* 0x0000001fff037819 */ /* 0x000fc80000011400 */
[----:B------:R-:W-:Y:S01]  /*9ef0*/  LEA.HI R3, R3, R0, RZ, 0x7 ;  /* 0x0000000003037211 */ /* 0x000fe200078f38ff */
[----:B------:R-:W-:-:S03]  /*9f00*/  IMAD.MOV.U32 R0, RZ, RZ, 0x1 ;  /* 0x00000001ff007424 */ /* 0x000fc600078e00ff */
[----:B------:R-:W-:Y:S02]  /*9f10*/  SHF.R.S32.HI R12, RZ, 0x7, R3 ;  /* 0x00000007ff0c7819 */ /* 0x000fe40000011403 */
[----:B------:R-:W-:-:S03]  /*9f20*/  MOV R3, RZ ;  /* 0x000000ff00037202 */ /* 0x000fc60000000f00 */
[----:B------:R-:W-:-:S07]  /*9f30*/  VIADD R10, R12, 0x1 ;  /* 0x000000010c0a7836 */ /* 0x000fce0000000000 */
.L_x_238:
[----:B------:R-:W-:-:S03]  /*9f40*/  UMOV UR6, 0xffffffff ;  /* 0xffffffff00067882 */ /* 0x000fc60000000000 */
[----:B------:R-:W-:Y:S05]  /*9f50*/  BRA.DIV UR6, `(.L_x_227) ;  /* 0x0000000e068c7947 */ /* 0x000fea000b800000 */
[----:B------:R-:W-:-:S13]  /*9f60*/  ELECT P6, URZ, PT ;  /* 0x00000000003f782f */ /* 0x000fda00038c0000 */
.L_x_247:
[----:B------:R-:W0:Y:S01]  /*9f70*/  LDC R4, c[0x0][0x28c] ;  /* 0x0000a300ff047b82 */ /* 0x000e220000000800 */
[----:B------:R-:W-:Y:S01]  /*9f80*/  BSSY B1, `(.L_x_228) ;  /* 0x0000043000017945 */ /* 0x000fe20003800000 */
[----:B0-----:R-:W-:-:S13]  /*9f90*/  ISETP.LT.OR P6, PT, R4, 0x1, !P6 ;  /* 0x000000010400780c */ /* 0x001fda00077c1670 */
[----:B------:R-:W-:Y:S05]  /*9fa0*/  @P6 BRA `(.L_x_229) ;  /* 0x0000000400006947 */ /* 0x000fea0003800000 */
[----:B------:R-:W-:Y:S01]  /*9fb0*/  IMAD.SHL.U32 R13, R13, 0x100, RZ ;  /* 0x000001000d0d7824 */ /* 0x000fe200078e00ff */
[----:B------:R-:W-:Y:S01]  /*9fc0*/  MOV R4, R10 ;  /* 0x0000000a00047202 */ /* 0x000fe20000000f00 */
[----:B------:R-:W-:Y:S02]  /*9fd0*/  IMAD R20, R20, 0x60, RZ ;  /* 0x0000006014147824 */ /* 0x000fe400078e02ff */
[----:B------:R-:W-:Y:S02]  /*9fe0*/  IMAD.MOV.U32 R21, RZ, RZ, RZ ;  /* 0x000000ffff157224 */ /* 0x000fe400078e00ff */
[----:B------:R-:W-:Y:S02]  /*9ff0*/  IMAD.MOV.U32 R5, RZ, RZ, R0 ;  /* 0x000000ffff057224 */ /* 0x000fe400078e0000 */
[----:B------:R-:W-:-:S07]  /*a000*/  IMAD.MOV.U32 R6, RZ, RZ, R3 ;  /* 0x000000ffff067224 */ /* 0x000fce00078e0003 */
.L_x_233:
[----:B------:R-:W0:Y:S01]  /*a010*/  S2R R14, SR_CgaCtaId ;  /* 0x00000000000e7919 */ /* 0x000e220000008800 */
[----:B------:R-:W-:Y:S01]  /*a020*/  MOV R7, 0x400 ;  /* 0x0000040000077802 */ /* 0x000fe20000000f00 */
[----:B------:R-:W1:Y:S03]  /*a030*/  @!P2 LDC R9, c[0x0][0x500] ;  /* 0x00014000ff09ab82 */ /* 0x000e660000000800 */
[----:B0-----:R-:W-:Y:S02]  /*a040*/  LEA R15, R14, R7, 0x18 ;  /* 0x000000070e0f7211 */ /* 0x001fe400078ec0ff */
[----:B------:R-:W-:-:S03]  /*a050*/  SHF.L.U32 R7, R5, 0x1f, RZ ;  /* 0x0000001f05077819 */ /* 0x000fc600000006ff */
[----:B------:R-:W-:-:S04]  /*a060*/  IMAD R14, R6, 0x8, R15 ;  /* 0x00000008060e7824 */ /* 0x000fc800078e020f */
[----:B------:R-:W0:Y:S02]  /*a070*/  SYNCS.PHASECHK.TRANS64.TRYWAIT P1, [R14+URZ+0x10], R7 ;  /* 0x000010070e0075a7 */ /* 0x000e24000802017f */
[----:B01----:R-:W-:Y:S05]  /*a080*/  @!P1 BRA `(.L_x_230) ;  /* 0x0000000c00609947 */ /* 0x003fea0003800000 */
.L_x_248:
[----:B0-----:R-:W-:Y:S01]  /*a090*/  PRMT R7, R19, 0x9910, RZ ;  /* 0x0000991013077816 */ /* 0x001fe200000000ff */
[----:B------:R0:W-:Y:S03]  /*a0a0*/  @!P2 SYNCS.ARRIVE.TRANS64 RZ, [R14+URZ], R9 ;  /* 0x000000090effa9a7 */ /* 0x0001e6000800003f */
[----:B------:R-:W-:-:S13]  /*a0b0*/  ISETP.NE.AND P1, PT, R7, 0x2, PT ;  /* 0x000000020700780c */ /* 0x000fda0003f25270 */
[----:B0-----:R-:W-:Y:S05]  /*a0c0*/  @P1 BRA `(.L_x_231) ;  /* 0x0000000000041947 */ /* 0x001fea0003800000 */
[----:B------:R-:W-:Y:S01]  /*a0d0*/  BPT.TRAP 0x1 ;  /* 0x000000040000795c */ /* 0x000fe20000300000 */
.L_x_231:
[----:B------:R-:W-:Y:S05]  /*a0e0*/  @P0 BRA `(.L_x_232) ;  /* 0x0000000000040947 */ /* 0x000fea0003800000 */
[----:B------:R-:W-:Y:S01]  /*a0f0*/  BPT.TRAP 0x1 ;  /* 0x000000040000795c */ /* 0x000fe20000300000 */
.L_x_232:
[C---:B------:R-:W-:Y:S01]  /*a100*/  LEA R7, R6.reuse, R15, 0x10 ;  /* 0x0000000f06077211 */ /* 0x040fe200078e80ff */
[----:B------:R-:W-:Y:S01]  /*a110*/  IMAD R15, R6, 0x6000, R15 ;  /* 0x00006000060f7824 */ /* 0x000fe200078e020f */
[----:B------:R-:W-:Y:S01]  /*a120*/  R2UR UR34, R21 ;  /* 0x00000000152272ca */ /* 0x000fe200000e0000 */
[----:B------:R-:W-:Y:S01]  /*a130*/  VIADD R4, R4, 0xffffffff ;  /* 0xffffffff04047836 */ /* 0x000fe20000000000 */
[----:B------:R-:W-:Y:S01]  /*a140*/  R2UR UR24, R7 ;  /* 0x00000000071872ca */ /* 0x000fe200000e0000 */
[----:B------:R-:W-:Y:S01]  /*a150*/  UIADD3 UR6, UP0, UR22, 0xf0, URZ ;  /* 0x000000f016067890 */ /* 0x000fe2000ff1e03f */
[----:B------:R-:W-:Y:S01]  /*a160*/  R2UR UR8, R15 ;  /* 0x000000000f0872ca */ /* 0x000fe200000e0000 */
[----:B------:R-:W-:Y:S01]  /*a170*/  UIADD3 UR30, UP1, UR22, 0x1f0, URZ ;  /* 0x000001f0161e7890 */ /* 0x000fe2000ff3e03f */
[----:B------:R-:W-:Y:S01]  /*a180*/  R2UR UR33, R14 ;  /* 0x000000000e2172ca */ /* 0x000fe200000e0000 */
[----:B------:R-:W-:Y:S01]  /*a190*/  UIADD3.X UR7, URZ, UR23, URZ, UP0, !UPT ;  /* 0x000000173f077290 */ /* 0x000fe200087fe43f */
[----:B------:R-:W-:Y:S01]  /*a1a0*/  R2UR UR36, R8 ;  /* 0x00000000082472ca */ /* 0x000fe200000e0000 */
[----:B------:R-:W-:Y:S01]  /*a1b0*/  UIADD3.X UR31, URZ, UR23, URZ, UP1, !UPT ;  /* 0x000000173f1f7290 */ /* 0x000fe20008ffe43f */
[----:B------:R-:W-:Y:S01]  /*a1c0*/  R2UR UR35, R13 ;  /* 0x000000000d2372ca */ /* 0x000fe200000e0000 */
[----:B------:R-:W-:Y:S01]  /*a1d0*/  VIADD R6, R6, 0x1 ;  /* 0x0000000106067836 */ /* 0x000fe20000000000 */
[----:B------:R-:W-:Y:S01]  /*a1e0*/  R2UR UR19, R20 ;  /* 0x00000000141372ca */ /* 0x000fe200000e0000 */
[----:B------:R-:W-:Y:S01]  /*a1f0*/  UIADD3 UR26, UR34, 0x40, URZ ;  /* 0x00000040221a7890 */ /* 0x000fe2000fffe03f */
[----:B------:R-:W-:Y:S01]  /*a200*/  ISETP.GT.AND P3, PT, R4, 0x1, PT ;  /* 0x000000010400780c */ /* 0x000fe20003f64270 */
[----:B------:R-:W-:Y:S01]  /*a210*/  UIADD3 UR32, UR24, 0x100, URZ ;  /* 0x0000010018207890 */ /* 0x000fe2000fffe03f */
[C---:B------:R-:W-:Y:S01]  /*a220*/  ISETP.NE.AND P1, PT, R6.reuse, 0x2, PT ;  /* 0x000000020600780c */ /* 0x040fe20003f25270 */
[----:B------:R-:W-:Y:S01]  /*a230*/  UIADD3 UR24, UR24, 0x8100, URZ ;  /* 0x0000810018187890 */ /* 0x000fe2000fffe03f */
[----:B------:R-:W-:Y:S01]  /*a240*/  VIADD R21, R21, 0x80 ;  /* 0x0000008015157836 */ /* 0x000fe20000000000 */
[----:B------:R-:W-:Y:S01]  /*a250*/  UIADD3 UR16, UR8, 0x20100, URZ ;  /* 0x0002010008107890 */ /* 0x000fe2000fffe03f */
[----:B------:R-:W-:Y:S01]  /*a260*/  SEL R14, RZ, 0x1, P1 ;  /* 0x00000001ff0e7807 */ /* 0x000fe20000800000 */
[----:B------:R-:W-:Y:S01]  /*a270*/  UIADD3 UR8, UR8, 0x23100, URZ ;  /* 0x0002310008087890 */ /* 0x000fe2000fffe03f */
[----:B------:R-:W-:Y:S01]  /*a280*/  SEL R6, R6, RZ, P1 ;  /* 0x000000ff06067207 */ /* 0x000fe20000800000 */
[----:B------:R-:W-:Y:S01]  /*a290*/  UMOV UR14, 0x0 ;  /* 0x00000000000e7882 */ /* 0x000fe20000000000 */
[----:B------:R-:W-:Y:S01]  /*a2a0*/  UMOV UR15, 0x10000000 ;  /* 0x10000000000f7882 */ /* 0x000fe20000000000 */
[----:B------:R-:W-:Y:S01]  /*a2b0*/  UMOV UR25, UR33 ;  /* 0x0000002100197c82 */ /* 0x000fe20008000000 */
[----:B------:R-:W-:Y:S01]  /*a2c0*/  UMOV UR28, UR36 ;  /* 0x00000024001c7c82 */ /* 0x000fe20008000000 */
[----:B------:R-:W-:Y:S01]  /*a2d0*/  UMOV UR27, UR35 ;  /* 0x00000023001b7c82 */ /* 0x000fe20008000000 */
[----:B------:R-:W-:Y:S01]  /*a2e0*/  UMOV UR17, UR33 ;  /* 0x0000002100117c82 */ /* 0x000fe20008000000 */
[----:B------:R-:W-:Y:S01]  /*a2f0*/  UMOV UR18, UR34 ;  /* 0x0000002200127c82 */ /* 0x000fe20008000000 */
[----:B------:R-:W-:Y:S01]  /*a300*/  UMOV UR20, UR36 ;  /* 0x0000002400147c82 */ /* 0x000fe20008000000 */
[----:B------:R0:W-:Y:S01]  /*a310*/  UTMALDG.3D [UR32], [UR6], desc[UR14] ;  /* 0x00000e20060075b4 */ /* 0x0001e20008011000 */
[----:B------:R-:W-:Y:S01]  /*a320*/  UMOV UR9, UR33 ;  /* 0x0000002100097c82 */ /* 0x000fe20008000000 */
[----:B------:R-:W-:Y:S01]  /*a330*/  UMOV UR11, UR19 ;  /* 0x00000013000b7c82 */ /* 0x000fe20008000000 */
[----:B------:R-:W-:Y:S01]  /*a340*/  UMOV UR12, UR36 ;  /* 0x00000024000c7c82 */ /* 0x000fe20008000000 */
[----:B------:R-:W-:Y:S01]  /*a350*/  UMOV UR10, UR26 ;  /* 0x0000001a000a7c82 */ /* 0x000fe20008000000 */
[----:B------:R-:W-:Y:S01]  /*a360*/  LOP3.LUT R5, R5, R14, RZ, 0x3c, !PT ;  /* 0x0000000e05057212 */ /* 0x000fe200078e3cff */
[----:B------:R0:W-:Y:S01]  /*a370*/  UTMALDG.3D [UR24], [UR6], desc[UR14] ;  /* 0x00000e18060075b4 */ /* 0x0001e20008011000 */
[----:B------:R0:W-:Y:S01]  /*a380*/  UTMALDG.3D [UR16], [UR30], desc[UR14] ;  /* 0x00000e101e0075b4 */ /* 0x0001e20008011000 */
[----:B------:R0:W-:Y:S02]  /*a390*/  UTMALDG.3D [UR8], [UR30], desc[UR14] ;  /* 0x00000e081e0075b4 */ /* 0x0001e40008011000 */
[----:B0-----:R-:W-:Y:S05]  /*a3a0*/  @P3 BRA `(.L_x_233) ;  /* 0xfffffffc00183947 */ /* 0x001fea000383ffff */
.L_x_229:
[----:B------:R-:W-:Y:S05]  /*a3b0*/  BSYNC B1 ;  /* 0x0000000000017941 */ /* 0x000fea0003800000 */
.L_x_228:
[----:B------:R-:W-:Y:S01]  /*a3c0*/  LOP3.LUT P3, RZ, R11, 0xff, RZ, 0xc0, !PT ;  /* 0x000000ff0bff7812 */ /* 0x000fe2000786c0ff */
[----:B------:R-:W-:Y:S01]  /*a3d0*/  ULDC.64 UR6, c[0x0][0x650] ;  /* 0x0001940000067ab9 */ /* 0x000fe20000000a00 */
[----:B------:R-:W-:Y:S01]  /*a3e0*/  IADD3 R3, R12, R3, RZ ;  /* 0x000000030c037210 */ /* 0x000fe20007ffe0ff */
[----:B------:R-:W-:Y:S01]  /*a3f0*/  BSSY B1, `(.L_x_234) ;  /* 0x000006d000017945 */ /* 0x000fe20003800000 */
[----:B------:R-:W-:Y:S01]  /*a400*/  IADD3 R16, P4, R16, UR38, RZ ;  /* 0x0000002610107c10 */ /* 0x000fe2000ff9e0ff */
[----:B------:R-:W-:Y:S01]  /*a410*/  IMAD.MOV.U32 R13, RZ, RZ, -0x1 ;  /* 0xffffffffff0d7424 */ /* 0x000fe200078e00ff */
[----:B------:R-:W-:Y:S01]  /*a420*/  ISETP.GT.U32.AND P1, PT, R3, 0x1, PT ;  /* 0x000000010300780c */ /* 0x000fe20003f24070 */
[----:B------:R-:W-:Y:S01]  /*a430*/  IMAD.MOV.U32 R20, RZ, RZ, -0x1 ;  /* 0xffffffffff147424 */ /* 0x000fe200078e00ff */
[----:B------:R-:W-:Y:S01]  /*a440*/  SHF.R.U32.HI R4, RZ, 0x1, R3 ;  /* 0x00000001ff047819 */ /* 0x000fe20000011603 */
[----:B------:R-:W-:Y:S01]  /*a450*/  IMAD.MOV.U32 R8, RZ, RZ, -0x1 ;  /* 0xffffffffff087424 */ /* 0x000fe200078e00ff */
[----:B------:R-:W-:-:S02]  /*a460*/  ISETP.LT.U32.AND P1, PT, R12, 0x2, P1 ;  /* 0x000000020c00780c */ /* 0x000fc40000f21070 */
[----:B------:R-:W-:Y:S01]  /*a470*/  IADD3.X R17, R17, UR41, RZ, P4, !PT ;  /* 0x0000002911117c10 */ /* 0x000fe2000a7fe4ff */
[----:B------:R-:W0:Y:S01]  /*a480*/  @P3 S2R R6, SR_CgaCtaId ;  /* 0x0000000000063919 */ /* 0x000e220000008800 */
[----:B------:R-:W-:Y:S02]  /*a490*/  @P3 MOV R5, 0x400 ;  /* 0x0000040000053802 */ /* 0x000fe40000000f00 */
[----:B------:R-:W-:Y:S02]  /*a4a0*/  ISETP.GE.U32.AND P4, PT, R16, UR6, PT ;  /* 0x0000000610007c0c */ /* 0x000fe4000bf86070 */
[----:B------:R-:W-:Y:S02]  /*a4b0*/  LOP3.LUT R4, R4, 0x1, RZ, 0xc0, !PT ;  /* 0x0000000104047812 */ /* 0x000fe400078ec0ff */
[----:B------:R-:W-:Y:S02]  /*a4c0*/  LOP3.LUT R3, R3, 0x1, RZ, 0xc0, !PT ;  /* 0x0000000103037812 */ /* 0x000fe400078ec0ff */
[----:B------:R-:W-:-:S02]  /*a4d0*/  PRMT R11, RZ, 0x7610, R11 ;  /* 0x00007610ff0b7816 */ /* 0x000fc4000000000b */
[----:B0-----:R-:W-:-:S04]  /*a4e0*/  @P3 LEA R5, R6, R5, 0x18 ;  /* 0x0000000506053211 */ /* 0x001fc800078ec0ff */
[----:B------:R0:W-:Y:S01]  /*a4f0*/  @P3 SYNCS.ARRIVE.TRANS64.A1T0 RZ, [R5+URZ+0x38], RZ ;  /* 0x000038ff05ff39a7 */ /* 0x0001e2000810003f */
[----:B------:R-:W-:-:S04]  /*a500*/  ISETP.NE.U32.AND P3, PT, R4, 0x1, PT ;  /* 0x000000010400780c */ /* 0x000fc80003f65070 */
[----:B------:R-:W-:Y:S02]  /*a510*/  ISETP.GT.U32.AND P3, PT, R12, 0x1, !P3 ;  /* 0x000000010c00780c */ /* 0x000fe40005f64070 */
[----:B0-----:R-:W-:Y:S02]  /*a520*/  SEL R5, RZ, 0x1, !P1 ;  /* 0x00000001ff057807 */ /* 0x001fe40004800000 */
[----:B------:R-:W-:Y:S02]  /*a530*/  ISETP.GE.U32.AND.EX P1, PT, R17, UR7, PT, P4 ;  /* 0x0000000711007c0c */ /* 0x000fe4000bf26140 */
[----:B------:R-:W-:-:S04]  /*a540*/  SEL R4, RZ, 0x1, !P3 ;  /* 0x00000001ff047807 */ /* 0x000fc80005800000 */
[----:B------:R-:W-:Y:S02]  /*a550*/  LOP3.LUT R0, R4, R0, R5, 0x96, !PT ;  /* 0x0000000004007212 */ /* 0x000fe400078e9605 */
[----:B------:R-:W-:-:S05]  /*a560*/  PRMT R4, RZ, 0x7610, R4 ;  /* 0x00007610ff047816 */ /* 0x000fca0000000004 */
[----:B------:R-:W-:Y:S05]  /*a570*/  @P1 BRA `(.L_x_235) ;  /* 0x0000000400501947 */ /* 0x000fea0003800000 */
[----:B------:R-:W-:Y:S01]  /*a580*/  ULDC.64 UR6, c[0x0][0x628] ;  /* 0x00018a0000067ab9 */ /* 0x000fe20000000a00 */
[----:B------:R-:W0:Y:S01]  /*a590*/  S2R R14, SR_CTAID.X ;  /* 0x00000000000e7919 */ /* 0x000e220000002500 */
[----:B------:R-:W-:Y:S01]  /*a5a0*/  ISETP.NE.U32.AND P1, PT, RZ, UR6, PT ;  /* 0x00000006ff007c0c */ /* 0x000fe2000bf25070 */
[----:B------:R-:W-:Y:S01]  /*a5b0*/  ULDC UR9, c[0x0][0x630] ;  /* 0x00018c0000097ab9 */ /* 0x000fe20000000800 */
[----:B------:R-:W-:Y:S01]  /*a5c0*/  MOV R4, R16 ;  /* 0x0000001000047202 */ /* 0x000fe20000000f00 */
[----:B------:R-:W1:Y:S01]  /*a5d0*/  S2R R13, SR_CTAID.Y ;  /* 0x00000000000d7919 */ /* 0x000e620000002600 */
[----:B------:R-:W-:Y:S01]  /*a5e0*/  ISETP.NE.AND.EX P1, PT, RZ, UR7, PT, P1 ;  /* 0x00000007ff007c0c */ /* 0x000fe2000bf25310 */
[----:B------:R-:W-:-:S12]  /*a5f0*/  IMAD.MOV.U32 R5, RZ, RZ, R17 ;  /* 0x000000ffff057224 */ /* 0x000fd800078e0011 */
[----:B------:R-:W-:Y:S05]  /*a600*/  @!P1 BRA `(.L_x_236) ;  /* 0x0000000000289947 */ /* 0x000fea0003800000 */
[----:B------:R-:W-:Y:S02]  /*a610*/  ULDC UR8, c[0x0][0x634] ;  /* 0x00018d0000087ab9 */ /* 0x000fe40000000800 */
[----:B------:R-:W-:-:S05]  /*a620*/  IADD3 R9, P1, R16, UR8, RZ ;  /* 0x0000000810097c10 */ /* 0x000fca000ff3e0ff */
[----:B------:R-:W-:-:S04]  /*a630*/  IMAD.X R15, RZ, RZ, R17, P1 ;  /* 0x000000ffff0f7224 */ /* 0x000fc800008e0611 */
[----:B------:R-:W-:-:S04]  /*a640*/  IMAD.WIDE.U32 R6, R15, UR6, RZ ;  /* 0x000000060f067c25 */ /* 0x000fc8000f8e00ff */
[----:B------:R-:W-:-:S04]  /*a650*/  IMAD.WIDE.U32 R6, P1, R9, UR7, R6 ;  /* 0x0000000709067c25 */ /* 0x000fc8000f820006 */
[----:B------:R-:W-:Y:S01]  /*a660*/  IMAD.WIDE.U32 R8, R9, UR6, RZ ;  /* 0x0000000609087c25 */ /* 0x000fe2000f8e00ff */
[----:B------:R-:W-:-:S03]  /*a670*/  MOV R4, R7 ;  /* 0x0000000700047202 */ /* 0x000fc60000000f00 */
[----:B------:R-:W-:Y:S01]  /*a680*/  IMAD.X R5, RZ, RZ, RZ, P1 ;  /* 0x000000ffff057224 */ /* 0x000fe200008e06ff */
[----:B------:R-:W-:-:S05]  /*a690*/  IADD3 RZ, P1, R9, R6, RZ ;  /* 0x0000000609ff7210 */ /* 0x000fca0007f3e0ff */
[----:B------:R-:W-:-:S08]  /*a6a0*/  IMAD.WIDE.U32.X R4, R15, UR7, R4, P1 ;  /* 0x000000070f047c25 */ /* 0x000fd000088e0404 */
.L_x_236:
[--C-:B------:R-:W-:Y:S01]  /*a6b0*/  SHF.R.U64 R8, R4, UR9, R5.reuse ;  /* 0x0000000904087c19 */ /* 0x100fe20008001205 */
[----:B------:R-:W-:Y:S01]  /*a6c0*/  ULDC.64 UR6, c[0x0][0x620] ;  /* 0x0001880000067ab9 */ /* 0x000fe20000000a00 */
[----:B------:R-:W-:Y:S01]  /*a6d0*/  SHF.R.U32.HI R4, RZ, UR9, R5 ;  /* 0x00000009ff047c19 */ /* 0x000fe20008011605 */
[----:B------:R-:W2:Y:S01]  /*a6e0*/  LDC R25, c[0x0][0x144] ;  /* 0x00005100ff197b82 */ /* 0x000ea20000000800 */
[----:B------:R-:W-:Y:S01]  /*a6f0*/  IADD3 R7, P1, RZ, -R8, RZ ;  /* 0x80000008ff077210 */ /* 0x000fe20007f3e0ff */
[----:B------:R-:W-:Y:S01]  /*a700*/  ULDC.64 UR10, c[0x0][0x640] ;  /* 0x00019000000a7ab9 */ /* 0x000fe20000000a00 */
[----:B0-----:R-:W-:Y:S01]  /*a710*/  I2FP.F32.U32 R9, R14 ;  /* 0x0000000e00097245 */ /* 0x001fe20000201000 */
[----:B------:R-:W-:Y:S02]  /*a720*/  ULDC UR8, c[0x0][0x608] ;  /* 0x0001820000087ab9 */ /* 0x000fe40000000800 */
[----:B------:R-:W-:Y:S01]  /*a730*/  IMAD.X R4, RZ, RZ, ~R4, P1 ;  /* 0x000000ffff047224 */ /* 0x000fe200008e0e04 */
[----:B------:R-:W-:Y:S01]  /*a740*/  ISETP.NE.U32.AND P1, PT, RZ, UR10, PT ;  /* 0x0000000aff007c0c */ /* 0x000fe2000bf25070 */
[----:B------:R-:W0:Y:S02]  /*a750*/  LDC R20, c[0x0][0x148] ;  /* 0x00005200ff147b82 */ /* 0x000e240000000800 */
[----:B------:R-:W-:Y:S01]  /*a760*/  IMAD R6, R4, UR6, RZ ;  /* 0x0000000604067c24 */ /* 0x000fe2000f8e02ff */
[----:B------:R-:W-:Y:S01]  /*a770*/  ISETP.NE.AND.EX P1, PT, RZ, UR11, PT, P1 ;  /* 0x0000000bff007c0c */ /* 0x000fe2000bf25310 */
[----:B------:R-:W-:Y:S01]  /*a780*/  IMAD.WIDE.U32 R4, R7, UR6, R16 ;  /* 0x0000000607047c25 */ /* 0x000fe2000f8e0010 */
[----:B------:R-:W-:-:S03]  /*a790*/  ULDC UR6, c[0x0][0x150] ;  /* 0x0000540000067ab9 */ /* 0x000fc60000000800 */
[----:B------:R-:W-:Y:S02]  /*a7a0*/  IMAD R7, R7, UR7, R6 ;  /* 0x0000000707077c24 */ /* 0x000fe4000f8e0206 */
[----:B------:R-:W-:Y:S01]  /*a7b0*/  FMUL R6, R9, UR6 ;  /* 0x0000000609067c20 */ /* 0x000fe20008400000 */
[----:B------:R-:W-:Y:S01]  /*a7c0*/  ULDC UR6, c[0x0][0x618] ;  /* 0x0001860000067ab9 */ /* 0x000fe20000000800 */
[----:B------:R-:W-:Y:S01]  /*a7d0*/  ULDC UR7, c[0x0][0x154] ;  /* 0x0000550000077ab9 */ /* 0x000fe20000000800 */
[----:B------:R-:W-:-:S03]  /*a7e0*/  IMAD.IADD R5, R5, 0x1, R7 ;  /* 0x0000000105057824 */ /* 0x000fc600078e0207 */
[----:B------:R-:W3:Y:S02]  /*a7f0*/  F2I.U32.TRUNC.NTZ R6, R6 ;  /* 0x0000000600067305 */ /* 0x000ee4000020f000 */
[----:B------:R-:W-:Y:S02]  /*a800*/  SHF.R.U64 R9, R4, UR6, R5 ;  /* 0x0000000604097c19 */ /* 0x000fe40008001205 */
[----:B-1----:R-:W-:-:S05]  /*a810*/  I2FP.F32.U32 R4, R13 ;  /* 0x0000000d00047245 */ /* 0x002fca0000201000 */
[----:B------:R-:W-:Y:S01]  /*a820*/  FMUL R22, R4, UR7 ;  /* 0x0000000704167c20 */ /* 0x000fe20008400000 */
[----:B------:R-:W-:Y:S01]  /*a830*/  SHF.R.U32.HI R4, RZ, UR6, R5 ;  /* 0x00000006ff047c19 */ /* 0x000fe20008011605 */
[----:B------:R-:W-:-:S03]  /*a840*/  ULDC UR6, c[0x0][0x658] ;  /* 0x0001960000067ab9 */ /* 0x000fc60000000800 */
[--C-:B------:R-:W-:Y:S01]  /*a850*/  SHF.R.U64 R21, R9, UR8, R4.reuse ;  /* 0x0000000809157c19 */ /* 0x100fe20008001204 */
[----:B------:R-:W1:Y:S01]  /*a860*/  F2I.U32.TRUNC.NTZ R22, R22 ;  /* 0x0000001600167305 */ /* 0x000e62000020f000 */
[----:B------:R-:W-:Y:S01]  /*a870*/  SHF.R.U32.HI R4, RZ, UR8, R4 ;  /* 0x00000008ff047c19 */ /* 0x000fe20008011604 */
[----:B---3--:R-:W-:-:S03]  /*a880*/  IMAD.MOV R6, RZ, RZ, -R6 ;  /* 0x000000ffff067224 */ /* 0x008fc600078e0a06 */
[----:B------:R-:W-:Y:S01]  /*a890*/  SHF.R.U32.HI R23, RZ, UR6, R4 ;  /* 0x00000006ff177c19 */ /* 0x000fe20008011604 */
[----:B--2---:R-:W-:Y:S01]  /*a8a0*/  IMAD R14, R25, R6, R14 ;  /* 0x00000006190e7224 */ /* 0x004fe200078e020e */
[----:B------:R-:W-:-:S03]  /*a8b0*/  SHF.R.U64 R15, R21, UR6, R4 ;  /* 0x00000006150f7c19 */ /* 0x000fc60008001204 */
[----:B------:R-:W-:Y:S01]  /*a8c0*/  IMAD.MOV.U32 R5, RZ, RZ, R23 ;  /* 0x000000ffff057224 */ /* 0x000fe200078e0017 */
[----:B------:R-:W-:Y:S01]  /*a8d0*/  MOV R4, R15 ;  /* 0x0000000f00047202 */ /* 0x000fe20000000f00 */
[----:B-1----:R-:W-:Y:S06]  /*a8e0*/  @!P1 BRA `(.L_x_237) ;  /* 0x0000000000289947 */ /* 0x002fec0003800000 */
[----:B------:R-:W-:Y:S02]  /*a8f0*/  ULDC UR6, c[0x0][0x64c] ;  /* 0x0001930000067ab9 */ /* 0x000fe40000000800 */
[----:B------:R-:W-:-:S05]  /*a900*/  IADD3 R5, P1, R15, UR6, RZ ;  /* 0x000000060f057c10 */ /* 0x000fca000ff3e0ff */
[----:B------:R-:W-:-:S04]  /*a910*/  IMAD.X R23, RZ, RZ, R23, P1 ;  /* 0x000000ffff177224 */ /* 0x000fc800008e0617 */
[----:B------:R-:W-:-:S04]  /*a920*/  IMAD.WIDE.U32 R6, R23, UR10, RZ ;  /* 0x0000000a17067c25 */ /* 0x000fc8000f8e00ff */
[----:B------:R-:W-:-:S04]  /*a930*/  IMAD.WIDE.U32 R6, P1, R5, UR11, R6 ;  /* 0x0000000b05067c25 */ /* 0x000fc8000f820006 */
[----:B------:R-:W-:Y:S01]  /*a940*/  IMAD.WIDE.U32 R4, R5, UR10, RZ ;  /* 0x0000000a05047c25 */ /* 0x000fe2000f8e00ff */
[----:B------:R-:W-:-:S04]  /*a950*/  MOV R4, R7 ;  /* 0x0000000700047202 */ /* 0x000fc80000000f00 */
[----:B------:R-:W-:Y:S01]  /*a960*/  IADD3 RZ, P3, R5, R6, RZ ;  /* 0x0000000605ff7210 */ /* 0x000fe20007f7e0ff */
[----:B------:R-:W-:-:S04]  /*a970*/  IMAD.X R5, RZ, RZ, RZ, P1 ;  /* 0x000000ffff057224 */ /* 0x000fc800008e06ff */
[----:B------:R-:W-:-:S08]  /*a980*/  IMAD.WIDE.U32.X R4, R23, UR11, R4, P3 ;  /* 0x0000000b17047c25 */ /* 0x000fd000098e0404 */
.L_x_237:
[----:B------:R-:W-:Y:S01]  /*a990*/  ISETP.NE.AND P1, PT, R2, 0x1, PT ;  /* 0x000000010200780c */ /* 0x000fe20003f25270 */
[----:B------:R-:W-:Y:S01]  /*a9a0*/  ULDC UR6, c[0x0][0x648] ;  /* 0x0001920000067ab9 */ /* 0x000fe20000000800 */
[----:B------:R-:W-:Y:S01]  /*a9b0*/  LOP3.LUT R21, R21, UR13, RZ, 0xc0, !PT ;  /* 0x0000000d15157c12 */ /* 0x000fe2000f8ec0ff */
[----:B------:R-:W-:Y:S01]  /*a9c0*/  IMAD.MOV R22, RZ, RZ, -R22 ;  /* 0x000000ffff167224 */ /* 0x000fe200078e0a16 */
[----:B------:R-:W-:Y:S01]  /*a9d0*/  SHF.R.U64 R4, R4, UR6, R5 ;  /* 0x0000000604047c19 */ /* 0x000fe20008001205 */
[----:B------:R-:W-:Y:S01]  /*a9e0*/  ULDC UR6, c[0x0][0x638] ;  /* 0x00018e0000067ab9 */ /* 0x000fe20000000800 */
[----:B------:R-:W-:Y:S01]  /*a9f0*/  ULDC UR7, c[0x0][0x610] ;  /* 0x0001840000077ab9 */ /* 0x000fe20000000800 */
[----:B------:R-:W-:Y:S02]  /*aa00*/  IMAD.MOV.U32 R5, RZ, RZ, 0x1 ;  /* 0x00000001ff057424 */ /* 0x000fe400078e00ff */
[----:B------:R-:W-:Y:S02]  /*aa10*/  IMAD.MOV R6, RZ, RZ, -R4 ;  /* 0x000000ffff067224 */ /* 0x000fe400078e0a04 */
[----:B------:R-:W-:Y:S01]  /*aa20*/  IMAD R21, R4, UR5, R21 ;  /* 0x0000000504157c24 */ /* 0x000fe2000f8e0215 */
[----:B------:R-:W-:Y:S01]  /*aa30*/  LOP3.LUT R4, R9, UR4, RZ, 0xc0, !PT ;  /* 0x0000000409047c12 */ /* 0x000fe2000f8ec0ff */
[----:B0-----:R-:W-:-:S02]  /*aa40*/  @P1 IMAD R14, R20, R22, R13 ;  /* 0x00000016140e1224 */ /* 0x001fc400078e020d */
[----:B------:R-:W-:Y:S01]  /*aa50*/  IMAD R15, R6, UR6, R15 ;  /* 0x00000006060f7c24 */ /* 0x000fe2000f8e020f */
[----:B------:R-:W-:Y:S01]  /*aa60*/  ULDC UR6, c[0x0][0x600] ;  /* 0x0001800000067ab9 */ /* 0x000fe20000000800 */
[----:B------:R-:W-:Y:S02]  /*aa70*/  IMAD R14, R21, UR7, R14 ;  /* 0x00000007150e7c24 */ /* 0x000fe4000f8e020e */
[--C-:B------:R-:W-:Y:S01]  /*aa80*/  IMAD R15, R15, UR6, R4.reuse ;  /* 0x000000060f0f7c24 */ /* 0x100fe2000f8e0204 */
[----:B------:R-:W-:-:S04]  /*aa90*/  PRMT R4, R5, 0x7610, R4 ;  /* 0x0000761005047816 */ /* 0x000fc80000000004 */
[----:B------:R-:W-:Y:S02]  /*aaa0*/  SEL R20, R15, R14, !P1 ;  /* 0x0000000e0f147207 */ /* 0x000fe40004800000 */
[----:B------:R-:W-:-:S07]  /*aab0*/  SEL R13, R14, R15, !P1 ;  /* 0x0000000f0e0d7207 */ /* 0x000fce0004800000 */
.L_x_235:
[----:B------:R-:W-:Y:S05]  /*aac0*/  BSYNC B1 ;  /* 0x0000000000017941 */ /* 0x000fea0003800000 */
.L_x_234:
[----:B------:R-:W-:-:S13]  /*aad0*/  LOP3.LUT P1, RZ, R4, 0xff, RZ, 0xc0, !PT ;  /* 0x000000ff04ff7812 */ /* 0x000fda000782c0ff */
[----:B------:R-:W-:Y:S05]  /*aae0*/  @P1 BRA `(.L_x_238) ;  /* 0xfffffff400141947 */ /* 0x000fea000383ffff */
[----:B------:R-:W-:Y:S05]  /*aaf0*/  BSYNC B0 ;  /* 0x0000000000007941 */ /* 0x000fea0003800000 */
.L_x_226:
[----:B------:R-:W-:-:S03]  /*ab00*/  UMOV UR6, 0xffffffff ;  /* 0xffffffff00067882 */ /* 0x000fc60000000000 */
[----:B------:R-:W-:Y:S05]  /*ab10*/  BRA.DIV UR6, `(.L_x_239) ;  /* 0x0000000206d07947 */ /* 0x000fea000b800000 */
[----:B------:R-:W-:-:S13]  /*ab20*/  ELECT P6, URZ, PT ;  /* 0x00000000003f782f */ /* 0x000fda00038c0000 */
.L_x_251:
[----:B------:R-:W-:Y:S04]  /*ab30*/  BSSY B0, `(.L_x_240) ;  /* 0x0000019000007945 */ /* 0x000fe80003800000 */
[----:B------:R-:W-:Y:S05]  /*ab40*/  @!P6 BRA `(.L_x_241) ;  /* 0x00000000005ce947 */ /* 0x000fea0003800000 */
[----:B------:R-:W-:-:S04]  /*ab50*/  LOP3.LUT R18, R18, 0x2, RZ, 0xfc, !PT ;  /* 0x0000000212127812 */ /* 0x000fc800078efcff */
[----:B------:R-:W-:-:S13]  /*ab60*/  ISETP.NE.AND P0, PT, R18, 0x3, PT ;  /* 0x000000031200780c */ /* 0x000fda0003f05270 */
[----:B------:R-:W-:Y:S05]  /*ab70*/  @!P0 BRA `(.L_x_242) ;  /* 0x0000000000048947 */ /* 0x000fea0003800000 */
[----:B------:R-:W-:Y:S01]  /*ab80*/  BPT.TRAP 0x1 ;  /* 0x000000040000795c */ /* 0x000fe20000300000 */
.L_x_242:
[----:B------:R-:W0:Y:S01]  /*ab90*/  S2R R5, SR_CgaCtaId ;  /* 0x0000000000057919 */ /* 0x000e220000008800 */
[----:B------:R-:W-:Y:S02]  /*aba0*/  MOV R2, 0x400 ;  /* 0x0000040000027802 */ /* 0x000fe40000000f00 */
[----:B------:R-:W-:Y:S02]  /*abb0*/  SHF.L.U32 R4, R0, 0x1f, RZ ;  /* 0x0000001f00047819 */ /* 0x000fe400000006ff */
[----:B0-----:R-:W-:-:S04]  /*abc0*/  LEA R2, R5, R2, 0x18 ;  /* 0x0000000205027211 */ /* 0x001fc800078ec0ff */
[----:B------:R-:W-:-:S05]  /*abd0*/  IADD3 R2, R2, 0x10, RZ ;  /* 0x0000001002027810 */ /* 0x000fca0007ffe0ff */
[C---:B------:R-:W-:Y:S02]  /*abe0*/  IMAD R7, R3.reuse, 0x8, R2 ;  /* 0x0000000803077824 */ /* 0x040fe400078e0202 */
[----:B------:R-:W-:Y:S02]  /*abf0*/  VIADD R3, R3, 0x1 ;  /* 0x0000000103037836 */ /* 0x000fe40000000000 */
[----:B------:R-:W0:Y:S03]  /*ac00*/  SYNCS.PHASECHK.TRANS64.TRYWAIT P0, [R7+URZ], R4 ;  /* 0x00000004070075a7 */ /* 0x000e26000800017f */
[----:B------:R-:W-:-:S04]  /*ac10*/  ISETP.NE.AND P1, PT, R3, 0x2, PT ;  /* 0x000000020300780c */ /* 0x000fc80003f25270 */
[----:B------:R-:W-:Y:S02]  /*ac20*/  SEL R5, RZ, 0x1, P1 ;  /* 0x00000001ff057807 */ /* 0x000fe40000800000 */
[----:B------:R-:W-:Y:S02]  /*ac30*/  SEL R3, R3, RZ, P1 ;  /* 0x000000ff03037207 */ /* 0x000fe40000800000 */
[----:B------:R-:W-:Y:S01]  /*ac40*/  LOP3.LUT R0, R0, R5, RZ, 0x3c, !PT ;  /* 0x0000000500007212 */ /* 0x000fe200078e3cff */
[----:B0-----:R-:W-:Y:S06]  /*ac50*/  @!P0 BRA `(.L_x_243) ;  /* 0x0000000000a08947 */ /* 0x001fec0003800000 */
.L_x_252:
[----:B------:R-:W-:Y:S01]  /*ac60*/  IMAD R3, R3, 0x8, R2 ;  /* 0x0000000803037824 */ /* 0x000fe200078e0202 */
[----:B------:R-:W-:-:S07]  /*ac70*/  SHF.L.U32 R0, R0, 0x1f, RZ ;  /* 0x0000001f00007819 */ /* 0x000fce00000006ff */
.L_x_244:
[----:B-1----:R1:W2:Y:S02]  /*ac80*/  SYNCS.PHASECHK.TRANS64.TRYWAIT P0, [R3+URZ], R0 ;  /* 0x00000000030075a7 */ /* 0x0022a4000800017f */
[----:B--2---:R-:W-:Y:S05]  /*ac90*/  @!P0 NANOSLEEP.SYNCS 0x989680 ;  /* 0x009896800000895d */ /* 0x004fea0003900000 */
[----:B------:R-:W2:Y:S02]  /*aca0*/  @!P0 SYNCS.PHASECHK.TRANS64 P0, [R3+URZ], R0 ;  /* 0x00000000030085a7 */ /* 0x000ea4000800007f */
[----:B--2---:R-:W-:Y:S05]  /*acb0*/  @!P0 BRA `(.L_x_244) ;  /* 0xfffffffc00f08947 */ /* 0x004fea000383ffff */
.L_x_241:
[----:B------:R-:W-:Y:S05]  /*acc0*/  BSYNC B0 ;  /* 0x0000000000007941 */ /* 0x000fea0003800000 */
.L_x_240:
[----:B------:R-:W-:Y:S05]  /*acd0*/  EXIT ;  /* 0x000000000000794d */ /* 0x000fea0003800000 */
.L_x_17:
[----:B-1----:R1:W2:Y:S02]  /*ace0*/  SYNCS.PHASECHK.TRANS64.TRYWAIT P1, [R3+URZ], R0 ;  /* 0x00000000030075a7 */ /* 0x0022a4000802017f */
[----:B--2---:R-:W-:Y:S05]  /*acf0*/  @!P1 NANOSLEEP.SYNCS 0x989680 ;  /* 0x009896800000995d */ /* 0x004fea0003900000 */
[----:B------:R-:W2:Y:S02]  /*ad00*/  @!P1 SYNCS.PHASECHK.TRANS64 P1, [R3+URZ], R0 ;  /* 0x00000000030095a7 */ /* 0x000ea4000802007f */
[----:B--2---:R-:W-:Y:S05]  /*ad10*/  @!P1 BRA `(.L_x_17) ;  /* 0xfffffffc00f09947 */ /* 0x004fea000383ffff */
[----:B------:R-:W-:Y:S05]  /*ad20*/  BRA `(.L_x_16) ;  /* 0xffffff6400d47947 */ /* 0x000fea000383ffff */
.L_x_22:
[----:B-1----:R-:W-:-:S04]  /*ad30*/  MOV R4, UR4 ;  /* 0x0000000400047c02 */ /* 0x002fc80008000f00 */
[----:B------:R1:W2:Y:S03]  /*ad40*/  SYNCS.PHASECHK.TRANS64.TRYWAIT P1, [R4+URZ], R3 ;  /* 0x00000003040075a7 */ /* 0x0002a6000802017f */
[----:B--2---:R-:W-:Y:S05]  /*ad50*/  @!P1 NANOSLEEP.SYNCS 0x989680 ;  /* 0x009896800000995d */ /* 0x004fea0003900000 */
[----:B------:R-:W2:Y:S02]  /*ad60*/  @!P1 SYNCS.PHASECHK.TRANS64 P1, [R4+URZ], R3 ;  /* 0x00000003040095a7 */ /* 0x000ea4000802007f */
[----:B--2---:R-:W-:Y:S05]  /*ad70*/  @!P1 BRA `(.L_x_22) ;  /* 0xfffffffc00ec9947 */ /* 0x004fea000383ffff */
[----:B------:R-:W-:Y:S05]  /*ad80*/  BRA `(.L_x_21) ;  /* 0xffffff6c00b07947 */ /* 0x000fea000383ffff */
.L_x_227:
[----:B------:R-:W-:Y:S01]  /*ad90*/  BSSY B1, `(.L_x_245) ;  /* 0x0000006000017945 */ /* 0x000fe20003800000 */
[----:B------:R-:W-:-:S07]  /*ada0*/  IMAD.MOV.U32 R15, RZ, RZ, -0x1 ;  /* 0xffffffffff0f7424 */ /* 0x000fce00078e00ff */
[----:B------:R-:W-:Y:S05]  /*adb0*/  WARPSYNC.COLLECTIVE R15, `(.L_x_246) ;  /* 0x000000000f0c7348 */ /* 0x000fea0003c00000 */
[----:B------:R-:W-:Y:S02]  /*adc0*/  ELECT P6, UR62, PT ;  /* 0x00000000003e782f */ /* 0x000fe400038c0000 */
[----:B------:R-:W-:Y:S01]  /*add0*/  MOV R14, UR62 ;  /* 0x0000003e000e7c02 */ /* 0x000fe20008000f00 */
[----:B------:R-:W-:Y:S10]  /*ade0*/  ENDCOLLECTIVE ;  /* 0x000000000000791b */ /* 0x000ff40003800000 */
.L_x_246:
[----:B------:R-:W-:Y:S05]  /*adf0*/  BSYNC B1 ;  /* 0x0000000000017941 */ /* 0x000fea0003800000 */
.L_x_245:
[----:B------:R-:W-:Y:S05]  /*ae00*/  BRA `(.L_x_247) ;  /* 0xfffffff000587947 */ /* 0x000fea000383ffff */
.L_x_230:
[----:B0-----:R0:W1:Y:S02]  /*ae10*/  SYNCS.PHASECHK.TRANS64.TRYWAIT P1, [R14+URZ+0x10], R7 ;  /* 0x000010070e0075a7 */ /* 0x001064000802017f */
[----:B-1----:R-:W-:Y:S05]  /*ae20*/  @!P1 NANOSLEEP.SYNCS 0x989680 ;  /* 0x009896800000995d */ /* 0x002fea0003900000 */
[----:B------:R-:W1:Y:S02]  /*ae30*/  @!P1 SYNCS.PHASECHK.TRANS64 P1, [R14+URZ+0x10], R7 ;  /* 0x000010070e0095a7 */ /* 0x000e64000802007f */
[----:B-1----:R-:W-:Y:S05]  /*ae40*/  @!P1 BRA `(.L_x_230) ;  /* 0xfffffffc00f09947 */ /* 0x002fea000383ffff */
[----:B------:R-:W-:Y:S05]  /*ae50*/  BRA `(.L_x_248) ;  /* 0xfffffff0008c7947 */ /* 0x000fea000383ffff */
.L_x_239:
[----:B------:R-:W-:Y:S01]  /*ae60*/  BSSY B0, `(.L_x_249) ;  /* 0x0000006000007945 */ /* 0x000fe20003800000 */
[----:B------:R-:W-:-:S07]  /*ae70*/  IMAD.MOV.U32 R15, RZ, RZ, -0x1 ;  /* 0xffffffffff0f7424 */ /* 0x000fce00078e00ff */
[----:B------:R-:W-:Y:S05]  /*ae80*/  WARPSYNC.COLLECTIVE R15, `(.L_x_250) ;  /* 0x000000000f0c7348 */ /* 0x000fea0003c00000 */
[----:B------:R-:W-:Y:S02]  /*ae90*/  ELECT P6, UR62, PT ;  /* 0x00000000003e782f */ /* 0x000fe400038c0000 */
[----:B------:R-:W-:Y:S01]  /*aea0*/  MOV R14, UR62 ;  /* 0x0000003e000e7c02 */ /* 0x000fe20008000f00 */
[----:B------:R-:W-:Y:S10]  /*aeb0*/  ENDCOLLECTIVE ;  /* 0x000000000000791b */ /* 0x000ff40003800000 */
.L_x_250:
[----:B------:R-:W-:Y:S05]  /*aec0*/  BSYNC B0 ;  /* 0x0000000000007941 */ /* 0x000fea0003800000 */
.L_x_249:
[----:B------:R-:W-:Y:S05]  /*aed0*/  BRA `(.L_x_251) ;  /* 0xfffffffc00147947 */ /* 0x000fea000383ffff */
.L_x_243:
[----:B0-----:R0:W1:Y:S02]  /*aee0*/  SYNCS.PHASECHK.TRANS64.TRYWAIT P0, [R7+URZ], R4 ;  /* 0x00000004070075a7 */ /* 0x001064000800017f */
[----:B-1----:R-:W-:Y:S05]  /*aef0*/  @!P0 NANOSLEEP.SYNCS 0x989680 ;  /* 0x009896800000895d */ /* 0x002fea0003900000 */
[----:B------:R-:W1:Y:S02]  /*af00*/  @!P0 SYNCS.PHASECHK.TRANS64 P0, [R7+URZ], R4 ;  /* 0x00000004070085a7 */ /* 0x000e64000800007f */
[----:B-1----:R-:W-:Y:S05]  /*af10*/  @!P0 BRA `(.L_x_243) ;  /* 0xfffffffc00f08947 */ /* 0x002fea000383ffff */
[----:B------:R-:W-:Y:S05]  /*af20*/  BRA `(.L_x_252) ;  /* 0xfffffffc004c7947 */ /* 0x000fea000383ffff */
.L_x_253:
[----:B------:R-:W-:-:S00]  /*af30*/  BRA `(.L_x_253) ;  /* 0xfffffffc00fc7947 */ /* 0x000fc0000383ffff */
[----:B------:R-:W-:-:S00]  /*af40*/  NOP ;  /* 0x0000000000007918 */ /* 0x000fc00000000000 */
        /* <DEDUP_REMOVED lines=11> */
.L_x_254:


//--------------------- .nv.global.init           --------------------------
	.section	.nv.global.init,"aw",@progbits
.nv.global.init:
	.type		$str$22,@object
	.size		$str$22,($str$23 - $str$22)
$str$22:
        /*0000*/ 	.byte	0x6b, 0x5f, 0x74, 0x69, 0x6c, 0x65, 0x5f, 0x63, 0x6f, 0x75, 0x6e, 0x74, 0x20, 0x3e, 0x3d, 0x20
        /*0010*/ 	.byte	0x31, 0x00
	.type		$str$23,@object
	.size		$str$23,(__unnamed_1 - $str$23)
$str$23:
        /*0012*/ 	.byte	0x2f, 0x74, 0x6d, 0x70, 0x2f, 0x63, 0x75, 0x74, 0x6c, 0x61, 0x73, 0x73, 0x5f, 0x73, 0x77, 0x65
        /*0022*/ 	.byte	0x65, 0x70, 0x5f, 0x73, 0x72, 0x63, 0x2f, 0x69, 0x6e, 0x63, 0x6c, 0x75, 0x64, 0x65, 0x2f, 0x63
        /*0032*/ 	.byte	0x75, 0x74, 0x6c, 0x61, 0x73, 0x73, 0x2f, 0x67, 0x65, 0x6d, 0x6d, 0x2f, 0x63, 0x6f, 0x6c, 0x6c
        /*0042*/ 	.byte	0x65, 0x63, 0x74, 0x69, 0x76, 0x65, 0x2f, 0x73, 0x6d, 0x39, 0x30, 0x5f, 0x6d, 0x6d, 0x61, 0x5f
        /*0052*/ 	.byte	0x74, 0x6d, 0x61, 0x5f, 0x67, 0x6d, 0x6d, 0x61, 0x5f, 0x73, 0x73, 0x5f, 0x77, 0x61, 0x72, 0x70
        /*0062*/ 	.byte	0x73, 0x70, 0x65, 0x63, 0x69, 0x61, 0x6c, 0x69, 0x7a, 0x65, 0x64, 0x2e, 0x68, 0x70, 0x70, 0x00
	.type		__unnamed_1,@object
	.size		__unnamed_1,(.L_0 - __unnamed_1)
__unnamed_1:
        /*0072*/ 	.byte	0x76, 0x6f, 0x69, 0x64, 0x20, 0x63, 0x75, 0x74, 0x6c, 0x61, 0x73, 0x73, 0x3a, 0x3a, 0x67, 0x65
        /* <DEDUP_REMOVED lines=179> */
        /*0bb2*/ 	.byte	0x3a, 0x69, 0x64, 0x65, 0x6e, 0x74, 0x69, 0x74, 0x79, 0x5d, 0x00
.L_0:


//--------------------- .nv.shared._ZN7cutlass13device_kernelINS_4gemm6kernel13GemmUniversalIN4cute5tupleIJiiiiEEENS1_10collective13CollectiveMmaINS1_34MainloopSm90TmaGmmaWarpSpecializedILi2ENS5_IJNS4_1CILi1EEESB_SB_EEENS1_35KernelTmaWarpSpecializedCooperativeEEENS5_IJNSA_ILi256EEENSA_ILi96EEENSA_ILi128EEEEEENS_6half_tENS5_IJlSB_lEEESJ_SK_NS4_8TiledMMAINS4_8MMA_AtomIJNS4_4SM904GMMA25MMA_64x96x16_F32F16F16_SSILNSO_5MajorE0ELSQ_0ELNSO_7ScaleInE1ELSR_1EEEEEENS4_6LayoutINS5_IJNSA_ILi2EEESB_SB_EEENS5_IJSB_NSA_ILi0EEESX_EEEEENS5_IJNS4_10UnderscoreES10_S10_EEEEENS4_13SM90_TMA_LOADENS4_14ComposedLayoutINS4_7SwizzleILi3ELi4ELi3EEENS4_18smem_ptr_flag_bitsILi16EEENSU_INS5_IJNSA_ILi8EEENSA_ILi64EEEEEENS5_IJS1A_SB_EEEEEEEvNS4_8identityES13_S1E_vS1F_EENS_8epilogue10collective6detail29Sm90TmaWarpSpecializedAdapterINS1I_15DefaultEpilogueISJ_SK_SK_NS1H_6thread17LinearCombinationISJ_Li1EffLNS1M_9ScaleType4KindE0ELNS_15FloatRoundStyleE2ESJ_EENS1_15EpilogueDefaultEEEEEvvEEEEvNT_6ParamsE --------------------------
	.section	.nv.shared._ZN7cutlass13device_kernelINS_4gemm6kernel13GemmUniversalIN4cute5tupleIJiiiiEEENS1_10collective13CollectiveMmaINS1_34MainloopSm90TmaGmmaWarpSpecializedILi2ENS5_IJNS4_1CILi1EEESB_SB_EEENS1_35KernelTmaWarpSpecializedCooperativeEEENS5_IJNSA_ILi256EEENSA_ILi96EEENSA_ILi128EEEEEENS_6half_tENS5_IJlSB_lEEESJ_SK_NS4_8TiledMMAINS4_8MMA_AtomIJNS4_4SM904GMMA25MMA_64x96x16_F32F16F16_SSILNSO_5MajorE0ELSQ_0ELNSO_7ScaleInE1ELSR_1EEEEEENS4_6LayoutINS5_IJNSA_ILi2EEESB_SB_EEENS5_IJSB_NSA_ILi0EEESX_EEEEENS5_IJNS4_10UnderscoreES10_S10_EEEEENS4_13SM90_TMA_LOADENS4_14ComposedLayoutINS4_7SwizzleILi3ELi4ELi3EEENS4_18smem_ptr_flag_bitsILi16EEENSU_INS5_IJNSA_ILi8EEENSA_ILi64EEEEEENS5_IJS1A_SB_EEEEEEEvNS4_8identityES13_S1E_vS1F_EENS_8epilogue10collective6detail29Sm90TmaWarpSpecializedAdapterINS1I_15DefaultEpilogueISJ_SK_SK_NS1H_6thread17LinearCombinationISJ_Li1EffLNS1M_9ScaleType4KindE0ELNS_15FloatRoundStyleE2ESJ_EENS1_15EpilogueDefaultEEEEEvvEEEEvNT_6ParamsE,"aw",@nobits
	.sectionflags	@""
	.align	16
	.zero		1024


//--------------------- .nv.shared.reserved.0     --------------------------
	.section	.nv.shared.reserved.0,"aw",@nobits
	.weak		__nv_reservedSMEM_offset_0_alias
	.size		__nv_reservedSMEM_offset_0_alias, 0, 0
	.other		__nv_reservedSMEM_offset_0_alias,@"STO_CUDA_RESERVED_SHARED STV_DEFAULT"
__nv_reservedSMEM_offset_0_alias:
	.zero		0


//--------------------- .nv.global                --------------------------
	.section	.nv.global,"aw",@nobits
.nv.global:
	.type		_ZN39_INTERNAL_2993f8d7_4_k_cu_8d54ee90_77264cute1_E,@object
	.size		_ZN39_INTERNAL_2993f8d7_4_k_cu_8d54ee90_77264cute1_E,(_ZN39_INTERNAL_2993f8d7_4_k_cu_8d54ee90_77264cuda3std3__45__cpo6cbeginE - _ZN39_INTERNAL_2993f8d7_4_k_cu_8d54ee90_77264cute1_E)
_ZN39_INTERNAL_2993f8d7_4_k_cu_8d54ee90_77264cute1_E:
	.zero		1
	.type		_ZN39_INTERNAL_2993f8d7_4_k_cu_8d54ee90_77264cuda3std3__45__cpo6cbeginE,@object
	.size		_ZN39_INTERNAL_2993f8d7_4_k_cu_8d54ee90_77264cuda3std3__45__cpo6cbeginE,(_ZN39_INTERNAL_2993f8d7_4_k_cu_8d54ee90_77264cuda3std3__48in_placeE - _ZN39_INTERNAL_2993f8d7_4_k_cu_8d54ee90_77264cuda3std3__45__cpo6cbeginE)
_ZN39_INTERNAL_2993f8d7_4_k_cu_8d54ee90_77264cuda3std3__45__cpo6cbeginE:
	.zero		1
	.type		_ZN39_INTERNAL_2993f8d7_4_k_cu_8d54ee90_77264cuda3std3__48in_placeE,@object
	.size		_ZN39_INTERNAL_2993f8d7_4_k_cu_8d54ee90_77264cuda3std3__48in_placeE,(_ZN39_INTERNAL_2993f8d7_4_k_cu_8d54ee90_77264cuda3std6ranges3__45__cpo9iter_moveE - _ZN39_INTERNAL_2993f8d7_4_k_cu_8d54ee90_77264cuda3std3__48in_placeE)
_ZN39_INTERNAL_2993f8d7_4_k_cu_8d54ee90_77264cuda3std3__48in_placeE:
	.zero		1
	.type		_ZN39_INTERNAL_2993f8d7_4_k_cu_8d54ee90_77264cuda3std6ranges3__45__cpo9iter_moveE,@object
	.size		_ZN39_INTERNAL_2993f8d7_4_k_cu_8d54ee90_77264cuda3std6ranges3__45__cpo9iter_moveE,(_ZN39_INTERNAL_2993f8d7_4_k_cu_8d54ee90_77264cuda3std3__45__cpo5beginE - _ZN39_INTERNAL_2993f8d7_4_k_cu_8d54ee90_77264cuda3std6ranges3__45__cpo9iter_moveE)
_ZN39_INTERNAL_2993f8d7_4_k_cu_8d54ee90_77264cuda3std6ranges3__45__cpo9iter_moveE:
	.zero		1
	.type		_ZN39_INTERNAL_2993f8d7_4_k_cu_8d54ee90_77264cuda3std3__45__cpo5beginE,@object
	.size		_ZN39_INTERNAL_2993f8d7_4_k_cu_8d54ee90_77264cuda3std3__45__cpo5beginE,(_ZN39_INTERNAL_2993f8d7_4_k_cu_8d54ee90_77264cuda3std3__441_GLOBAL__N__2993f8d7_4_k_cu_8d54ee90_77266ignoreE - _ZN39_INTERNAL_2993f8d7_4_k_cu_8d54ee90_77264cuda3std3__45__cpo5beginE)
_ZN39_INTERNAL_2993f8d7_4_k_cu_8d54ee90_77264cuda3std3__45__cpo5beginE:
	.zero		1
	.type		_ZN39_INTERNAL_2993f8d7_4_k_cu_8d54ee90_77264cuda3std3__441_GLOBAL__N__2993f8d7_4_k_cu_8d54ee90_77266ignoreE,@object
	.size		_ZN39_INTERNAL_2993f8d7_4_k_cu_8d54ee90_77264cuda3std3__441_GLOBAL__N__2993f8d7_4_k_cu_8d54ee90_77266ignoreE,(_ZN39_INTERNAL_2993f8d7_4_k_cu_8d54ee90_77264cute7productE - _ZN39_INTERNAL_2993f8d7_4_k_cu_8d54ee90_77264cuda3std3__441_GLOBAL__N__2993f8d7_4_k_cu_8d54ee90_77266ignoreE)
_ZN39_INTERNAL_2993f8d7_4_k_cu_8d54ee90_77264cuda3std3__441_GLOBAL__N__2993f8d7_4_k_cu_8d54ee90_77266ignoreE:
	.zero		1
	.type		_ZN39_INTERNAL_2993f8d7_4_k_cu_8d54ee90_77264cute7productE,@object
	.size		_ZN39_INTERNAL_2993f8d7_4_k_cu_8d54ee90_77264cute7productE,(_ZN39_INTERNAL_2993f8d7_4_k_cu_8d54ee90_77264cuda3std3__45__cpo3endE - _ZN39_INTERNAL_2993f8d7_4_k_cu_8d54ee90_77264cute7productE)
_ZN39_INTERNAL_2993f8d7_4_k_cu_8d54ee90_77264cute7productE:
	.zero		1
	.type		_ZN39_INTERNAL_2993f8d7_4_k_cu_8d54ee90_77264cuda3std3__45__cpo3endE,@object
	.size		_ZN39_INTERNAL_2993f8d7_4_k_cu_8d54ee90_77264cuda3std3__45__cpo3endE,(_ZN39_INTERNAL_2993f8d7_4_k_cu_8d54ee90_77264cuda3std3__419piecewise_constructE - _ZN39_INTERNAL_2993f8d7_4_k_cu_8d54ee90_77264cuda3std3__45__cpo3endE)
_ZN39_INTERNAL_2993f8d7_4_k_cu_8d54ee90_77264cuda3std3__45__cpo3endE:
	.zero		1
	.type		_ZN39_INTERNAL_2993f8d7_4_k_cu_8d54ee90_77264cuda3std3__419piecewise_constructE,@object
	.size		_ZN39_INTERNAL_2993f8d7_4_k_cu_8d54ee90_77264cuda3std3__419piecewise_constructE,(_ZN39_INTERNAL_2993f8d7_4_k_cu_8d54ee90_77264cuda3std3__45__cpo4cendE - _ZN39_INTERNAL_2993f8d7_4_k_cu_8d54ee90_77264cuda3std3__419piecewise_constructE)
_ZN39_INTERNAL_2993f8d7_4_k_cu_8d54ee90_77264cuda3std3__419piecewise_constructE:
	.zero		1
	.type		_ZN39_INTERNAL_2993f8d7_4_k_cu_8d54ee90_77264cuda3std3__45__cpo4cendE,@object
	.size		_ZN39_INTERNAL_2993f8d7_4_k_cu_8d54ee90_77264cuda3std3__45__cpo4cendE,(_ZN39_INTERNAL_2993f8d7_4_k_cu_8d54ee90_77264cuda3std6ranges3__45__cpo4swapE - _ZN39_INTERNAL_2993f8d7_4_k_cu_8d54ee90_77264cuda3std3__45__cpo4cendE)
_ZN39_INTERNAL_2993f8d7_4_k_cu_8d54ee90_77264cuda3std3__45__cpo4cendE:
	.zero		1
	.type		_ZN39_INTERNAL_2993f8d7_4_k_cu_8d54ee90_77264cuda3std6ranges3__45__cpo4swapE,@object
	.size		_ZN39_INTERNAL_2993f8d7_4_k_cu_8d54ee90_77264cuda3std6ranges3__45__cpo4swapE,(.L_8 - _ZN39_INTERNAL_2993f8d7_4_k_cu_8d54ee90_77264cuda3std6ranges3__45__cpo4swapE)
_ZN39_INTERNAL_2993f8d7_4_k_cu_8d54ee90_77264cuda3std6ranges3__45__cpo4swapE:
	.zero		1
.L_8:


//--------------------- .nv.constant0._ZN7cutlass13device_kernelINS_4gemm6kernel13GemmUniversalIN4cute5tupleIJiiiiEEENS1_10collective13CollectiveMmaINS1_34MainloopSm90TmaGmmaWarpSpecializedILi2ENS5_IJNS4_1CILi1EEESB_SB_EEENS1_35KernelTmaWarpSpecializedCooperativeEEENS5_IJNSA_ILi256EEENSA_ILi96EEENSA_ILi128EEEEEENS_6half_tENS5_IJlSB_lEEESJ_SK_NS4_8TiledMMAINS4_8MMA_AtomIJNS4_4SM904GMMA25MMA_64x96x16_F32F16F16_SSILNSO_5MajorE0ELSQ_0ELNSO_7ScaleInE1ELSR_1EEEEEENS4_6LayoutINS5_IJNSA_ILi2EEESB_SB_EEENS5_IJSB_NSA_ILi0EEESX_EEEEENS5_IJNS4_10UnderscoreES10_S10_EEEEENS4_13SM90_TMA_LOADENS4_14ComposedLayoutINS4_7SwizzleILi3ELi4ELi3EEENS4_18smem_ptr_flag_bitsILi16EEENSU_INS5_IJNSA_ILi8EEENSA_ILi64EEEEEENS5_IJS1A_SB_EEEEEEEvNS4_8identityES13_S1E_vS1F_EENS_8epilogue10collective6detail29Sm90TmaWarpSpecializedAdapterINS1I_15DefaultEpilogueISJ_SK_SK_NS1H_6thread17LinearCombinationISJ_Li1EffLNS1M_9ScaleType4KindE0ELNS_15FloatRoundStyleE2ESJ_EENS1_15EpilogueDefaultEEEEEvvEEEEvNT_6ParamsE --------------------------
	.section	.nv.constant0._ZN7cutlass13device_kernelINS_4gemm6kernel13GemmUniversalIN4cute5tupleIJiiiiEEENS1_10collective13CollectiveMmaINS1_34MainloopSm90TmaGmmaWarpSpecializedILi2ENS5_IJNS4_1CILi1EEESB_SB_EEENS1_35KernelTmaWarpSpecializedCooperativeEEENS5_IJNSA_ILi256EEENSA_ILi96EEENSA_ILi128EEEEEENS_6half_tENS5_IJlSB_lEEESJ_SK_NS4_8TiledMMAINS4_8MMA_AtomIJNS4_4SM904GMMA25MMA_64x96x16_F32F16F16_SSILNSO_5MajorE0ELSQ_0ELNSO_7ScaleInE1ELSR_1EEEEEENS4_6LayoutINS5_IJNSA_ILi2EEESB_SB_EEENS5_IJSB_NSA_ILi0EEESX_EEEEENS5_IJNS4_10UnderscoreES10_S10_EEEEENS4_13SM90_TMA_LOADENS4_14ComposedLayoutINS4_7SwizzleILi3ELi4ELi3EEENS4_18smem_ptr_flag_bitsILi16EEENSU_INS5_IJNSA_ILi8EEENSA_ILi64EEEEEENS5_IJS1A_SB_EEEEEEEvNS4_8identityES13_S1E_vS1F_EENS_8epilogue10collective6detail29Sm90TmaWarpSpecializedAdapterINS1I_15DefaultEpilogueISJ_SK_SK_NS1H_6thread17LinearCombinationISJ_Li1EffLNS1M_9ScaleType4KindE0ELNS_15FloatRoundStyleE2ESJ_EENS1_15EpilogueDefaultEEEEEvvEEEEvNT_6ParamsE,"a",@progbits
	.sectionflags	@""
	.align	4
.nv.constant0._ZN7cutlass13device_kernelINS_4gemm6kernel13GemmUniversalIN4cute5tupleIJiiiiEEENS1_10collective13CollectiveMmaINS1_34MainloopSm90TmaGmmaWarpSpecializedILi2ENS5_IJNS4_1CILi1EEESB_SB_EEENS1_35KernelTmaWarpSpecializedCooperativeEEENS5_IJNSA_ILi256EEENSA_ILi96EEENSA_ILi128EEEEEENS_6half_tENS5_IJlSB_lEEESJ_SK_NS4_8TiledMMAINS4_8MMA_AtomIJNS4_4SM904GMMA25MMA_64x96x16_F32F16F16_SSILNSO_5MajorE0ELSQ_0ELNSO_7ScaleInE1ELSR_1EEEEEENS4_6LayoutINS5_IJNSA_ILi2EEESB_SB_EEENS5_IJSB_NSA_ILi0EEESX_EEEEENS5_IJNS4_10UnderscoreES10_S10_EEEEENS4_13SM90_TMA_LOADENS4_14ComposedLayoutINS4_7SwizzleILi3ELi4ELi3EEENS4_18smem_ptr_flag_bitsILi16EEENSU_INS5_IJNSA_ILi8EEENSA_ILi64EEEEEENS5_IJS1A_SB_EEEEEEEvNS4_8identityES13_S1E_vS1F_EENS_8epilogue10collective6detail29Sm90TmaWarpSpecializedAdapterINS1I_15DefaultEpilogueISJ_SK_SK_NS1H_6thread17LinearCombinationISJ_Li1EffLNS1M_9ScaleType4KindE0ELNS_15FloatRoundStyleE2ESJ_EENS1_15EpilogueDefaultEEEEEvvEEEEvNT_6ParamsE:
	.zero		1664


//--------------------- SYMBOLS --------------------------

	.type		.nv.reservedSmem.offset0,@object
	.size		.nv.reservedSmem.offset0,0x4
	.type		__assertfail,@function
